// auto-generated by cutlass_sweep.gemm — config: {"arch": "sm_100", "cluster_m": 2, "cluster_n": 1, "dtype": "e4m3", "stages": 4, "tile_k": 64, "tile_m": 64, "tile_n": 128}
#include "cutlass/cutlass.h"
#include "cutlass/gemm/collective/collective_builder.hpp"
#include "cutlass/gemm/device/gemm_universal_adapter.h"
#include "cutlass/gemm/kernel/gemm_universal.hpp"
#include "cutlass/epilogue/collective/collective_builder.hpp"

using ElemA = cutlass::float_e4m3_t;
using ElemB = cutlass::float_e4m3_t;
using ElemCD = cutlass::float_e4m3_t;
using Acc  = float;
using TileShape    = cute::Shape<cute::_64, cute::_128, cute::_64>;
using ClusterShape = cute::Shape<cute::_2, cute::_1, cute::_1>;

using CollectiveEpilogue = typename cutlass::epilogue::collective::CollectiveBuilder<
    cutlass::arch::Sm100, cutlass::arch::OpClassTensorOp,
    TileShape, ClusterShape,
    cutlass::epilogue::collective::EpilogueTileAuto,
    Acc, Acc,
    ElemCD, cutlass::layout::RowMajor, 128 / cutlass::sizeof_bits<ElemCD>::value,
    ElemCD, cutlass::layout::RowMajor, 128 / cutlass::sizeof_bits<ElemCD>::value,
    cutlass::epilogue::collective::EpilogueScheduleAuto
  >::CollectiveOp;

using CollectiveMainloop = typename cutlass::gemm::collective::CollectiveBuilder<
    cutlass::arch::Sm100, cutlass::arch::OpClassTensorOp,
    ElemA, cutlass::layout::RowMajor, 128 / cutlass::sizeof_bits<ElemA>::value,
    ElemB, cutlass::layout::ColumnMajor, 128 / cutlass::sizeof_bits<ElemB>::value,
    Acc,
    TileShape, ClusterShape,
    cutlass::gemm::collective::StageCount<4>,
    cutlass::gemm::collective::KernelScheduleAuto
  >::CollectiveOp;

using GemmKernel = cutlass::gemm::kernel::GemmUniversal<
    cute::Shape<int,int,int,int>,
    CollectiveMainloop,
    CollectiveEpilogue
>;
using Gemm = cutlass::gemm::device::GemmUniversalAdapter<GemmKernel>;

// Force the device kernel symbol into the cubin without needing a host main.
auto* _anchor = &cutlass::device_kernel<GemmKernel>;


// ===== COMPILED SASS (sm_100a) =====

	.target	sm_100a

	.elftype	@"ET_EXEC"


//--------------------- .note.nv.tkinfo           --------------------------
	.section	.note.nv.tkinfo,"",@"SHT_NOTE"
	.sectionflags	@"SHF_NOTE_NV_TKINFO"
	.tkinfo
        /*0018*/ 	.word	0x00000002
        /*0030*/ 	.string	""
        /*0030*/ 	.string	"ptxas"
        /*0030*/ 	.string	"Cuda compilation tools, release 13.0, V13.0.88"
        /*0030*/ 	.string	"Build cuda_13.0.r13.0/compiler.36424714_0"
        /*0030*/ 	.string	"-arch sm_100a -m 64 "



//--------------------- .note.nv.cuinfo           --------------------------
	.section	.note.nv.cuinfo,"",@"SHT_NOTE"
	.sectionflags	@"SHF_NOTE_NV_CUINFO"
        /*0018*/ 	.short	0x0002
        /*001a*/ 	.short	0x0064
        /*001c*/ 	.short	0x0082
	.zero		2


//--------------------- .nv.info                  --------------------------
	.section	.nv.info,"",@"SHT_CUDA_INFO"
	.align	4


	//----- nvinfo : EIATTR_REGCOUNT
	.align		4
        /*0000*/ 	.byte	0x04, 0x2f
        /*0002*/ 	.short	(.L_19 - .L_18)
	.align		4
.L_18:
        /*0004*/ 	.word	index@(_ZN7cutlass13device_kernelINS_4gemm6kernel13GemmUniversalIN4cute5tupleIJiiiiEEENS1_10collective13CollectiveMmaINS1_35MainloopSm100TmaUmmaWarpSpecializedILi4ELi2ELi4ENS5_IJNS4_1CILi2EEENSA_ILi1EEESC_EEEEENS5_IJNSA_ILi64EEENSA_ILi128EEESF_EEENS_12float_e4m3_tENS5_IJlSC_lEEESI_SJ_NS4_8TiledMMAINS4_8MMA_AtomIJNS4_10MMA_TraitsINS4_19SM100_MMA_F8F6F4_SSEJSI_SI_fSF_SG_NS4_17integral_constantINS4_4UMMA5MajorELSQ_0EEESR_NSO_INSP_7ScaleInELSS_0EEEST_EEEEEENS4_6LayoutINS5_IJSC_SC_SC_EEENS5_IJNSA_ILi0EEESY_SY_EEEEENS5_IJNS4_10UnderscoreES11_S11_EEEEENS4_13SM90_TMA_LOADENS4_14ComposedLayoutINS4_7SwizzleILi2ELi4ELi3EEENS4_18smem_ptr_flag_bitsILi8EEENSW_INS5_IJNSA_ILi8EEESF_EEENS5_IJSF_SC_EEEEEEEvNS4_8identityENS4_23SM90_TMA_LOAD_MULTICASTES1E_vS1F_EENS_8epilogue10collective18CollectiveEpilogueINS1I_23Sm100TmaWarpSpecializedILi2ELi2ELi32ELb0ELb0EEEJSH_NS5_IJNSW_ISF_SC_EES1N_EEESI_SJ_SI_SJ_NS1I_6fusion15FusionCallbacksIS1M_NS1P_17LinearCombinationISI_fSI_fLNS_15FloatRoundStyleE2EEESH_S1O_JEEENS4_5SM1004TMEM4LOAD26SM100_TMEM_LOAD_16dp32b32xES14_S1E_NS4_39AutoVectorizingCopyWithAssumedAlignmentILi128EEENS4_14SM90_TMA_STOREES1E_S20_S20_EEEvvEEEEvNT_6ParamsE)
        /*0008*/ 	.word	0x00000072


	//----- nvinfo : EIATTR_FRAME_SIZE
	.align		4
.L_19:
        /*000c*/ 	.byte	0x04, 0x11
        /*000e*/ 	.short	(.L_21 - .L_20)
	.align		4
.L_20:
        /*0010*/ 	.word	index@($__internal_2_$__cuda_sm10x_tcgen05_guardrail_trap_unallocated_columns_being_dealloced)
        /*0014*/ 	.word	0x00000000


	//----- nvinfo : EIATTR_FRAME_SIZE
	.align		4
.L_21:
        /*0018*/ 	.byte	0x04, 0x11
        /*001a*/ 	.short	(.L_23 - .L_22)
	.align		4
.L_22:
        /*001c*/ 	.word	index@($__internal_1_$__cuda_sm10x_tcgen05_guardrail_trap_phase_invalid_during_alloc)
        /*0020*/ 	.word	0x00000000


	//----- nvinfo : EIATTR_FRAME_SIZE
	.align		4
.L_23:
        /*0024*/ 	.byte	0x04, 0x11
        /*0026*/ 	.short	(.L_25 - .L_24)
	.align		4
.L_24:
        /*0028*/ 	.word	index@($__internal_0_$__cuda_sm10x_tcgen05_guardrail_trap_col_being_dealloced_not_returned_by_alloc)
        /*002c*/ 	.word	0x00000000


	//----- nvinfo : EIATTR_FRAME_SIZE
	.align		4
.L_25:
        /*0030*/ 	.byte	0x04, 0x11
        /*0032*/ 	.short	(.L_27 - .L_26)
	.align		4
.L_26:
        /*0034*/ 	.word	index@(_ZN7cutlass13device_kernelINS_4gemm6kernel13GemmUniversalIN4cute5tupleIJiiiiEEENS1_10collective13CollectiveMmaINS1_35MainloopSm100TmaUmmaWarpSpecializedILi4ELi2ELi4ENS5_IJNS4_1CILi2EEENSA_ILi1EEESC_EEEEENS5_IJNSA_ILi64EEENSA_ILi128EEESF_EEENS_12float_e4m3_tENS5_IJlSC_lEEESI_SJ_NS4_8TiledMMAINS4_8MMA_AtomIJNS4_10MMA_TraitsINS4_19SM100_MMA_F8F6F4_SSEJSI_SI_fSF_SG_NS4_17integral_constantINS4_4UMMA5MajorELSQ_0EEESR_NSO_INSP_7ScaleInELSS_0EEEST_EEEEEENS4_6LayoutINS5_IJSC_SC_SC_EEENS5_IJNSA_ILi0EEESY_SY_EEEEENS5_IJNS4_10UnderscoreES11_S11_EEEEENS4_13SM90_TMA_LOADENS4_14ComposedLayoutINS4_7SwizzleILi2ELi4ELi3EEENS4_18smem_ptr_flag_bitsILi8EEENSW_INS5_IJNSA_ILi8EEESF_EEENS5_IJSF_SC_EEEEEEEvNS4_8identityENS4_23SM90_TMA_LOAD_MULTICASTES1E_vS1F_EENS_8epilogue10collective18CollectiveEpilogueINS1I_23Sm100TmaWarpSpecializedILi2ELi2ELi32ELb0ELb0EEEJSH_NS5_IJNSW_ISF_SC_EES1N_EEESI_SJ_SI_SJ_NS1I_6fusion15FusionCallbacksIS1M_NS1P_17LinearCombinationISI_fSI_fLNS_15FloatRoundStyleE2EEESH_S1O_JEEENS4_5SM1004TMEM4LOAD26SM100_TMEM_LOAD_16dp32b32xES14_S1E_NS4_39AutoVectorizingCopyWithAssumedAlignmentILi128EEENS4_14SM90_TMA_STOREES1E_S20_S20_EEEvvEEEEvNT_6ParamsE)
        /*0038*/ 	.word	0x00000000


	//----- nvinfo : EIATTR_MIN_STACK_SIZE
	.align		4
.L_27:
        /*003c*/ 	.byte	0x04, 0x12
        /*003e*/ 	.short	(.L_29 - .L_28)
	.align		4
.L_28:
        /*0040*/ 	.word	index@(_ZN7cutlass13device_kernelINS_4gemm6kernel13GemmUniversalIN4cute5tupleIJiiiiEEENS1_10collective13CollectiveMmaINS1_35MainloopSm100TmaUmmaWarpSpecializedILi4ELi2ELi4ENS5_IJNS4_1CILi2EEENSA_ILi1EEESC_EEEEENS5_IJNSA_ILi64EEENSA_ILi128EEESF_EEENS_12float_e4m3_tENS5_IJlSC_lEEESI_SJ_NS4_8TiledMMAINS4_8MMA_AtomIJNS4_10MMA_TraitsINS4_19SM100_MMA_F8F6F4_SSEJSI_SI_fSF_SG_NS4_17integral_constantINS4_4UMMA5MajorELSQ_0EEESR_NSO_INSP_7ScaleInELSS_0EEEST_EEEEEENS4_6LayoutINS5_IJSC_SC_SC_EEENS5_IJNSA_ILi0EEESY_SY_EEEEENS5_IJNS4_10UnderscoreES11_S11_EEEEENS4_13SM90_TMA_LOADENS4_14ComposedLayoutINS4_7SwizzleILi2ELi4ELi3EEENS4_18smem_ptr_flag_bitsILi8EEENSW_INS5_IJNSA_ILi8EEESF_EEENS5_IJSF_SC_EEEEEEEvNS4_8identityENS4_23SM90_TMA_LOAD_MULTICASTES1E_vS1F_EENS_8epilogue10collective18CollectiveEpilogueINS1I_23Sm100TmaWarpSpecializedILi2ELi2ELi32ELb0ELb0EEEJSH_NS5_IJNSW_ISF_SC_EES1N_EEESI_SJ_SI_SJ_NS1I_6fusion15FusionCallbacksIS1M_NS1P_17LinearCombinationISI_fSI_fLNS_15FloatRoundStyleE2EEESH_S1O_JEEENS4_5SM1004TMEM4LOAD26SM100_TMEM_LOAD_16dp32b32xES14_S1E_NS4_39AutoVectorizingCopyWithAssumedAlignmentILi128EEENS4_14SM90_TMA_STOREES1E_S20_S20_EEEvvEEEEvNT_6ParamsE)
        /*0044*/ 	.word	0x00000000
.L_29:


//--------------------- .nv.compat                --------------------------
	.section	.nv.compat,"",@"SHT_CUDA_COMPAT_INFO"
	.align	4
        /*0000*/ 	.byte	0x02, 0x09, 0x01, 0x00, 0x02, 0x02, 0x02, 0x00, 0x02, 0x05, 0x05, 0x00, 0x03, 0x07, 0x01, 0x01
        /*0010*/ 	.byte	0x02, 0x03, 0x01, 0x00, 0x02, 0x06, 0x01, 0x00, 0x04, 0x0b, 0x08, 0x00, 0x09, 0x00, 0x00, 0x00
        /*0020*/ 	.byte	0x00, 0x00, 0x00, 0x00


//--------------------- .nv.info._ZN7cutlass13device_kernelINS_4gemm6kernel13GemmUniversalIN4cute5tupleIJiiiiEEENS1_10collective13CollectiveMmaINS1_35MainloopSm100TmaUmmaWarpSpecializedILi4ELi2ELi4ENS5_IJNS4_1CILi2EEENSA_ILi1EEESC_EEEEENS5_IJNSA_ILi64EEENSA_ILi128EEESF_EEENS_12float_e4m3_tENS5_IJlSC_lEEESI_SJ_NS4_8TiledMMAINS4_8MMA_AtomIJNS4_10MMA_TraitsINS4_19SM100_MMA_F8F6F4_SSEJSI_SI_fSF_SG_NS4_17integral_constantINS4_4UMMA5MajorELSQ_0EEESR_NSO_INSP_7ScaleInELSS_0EEEST_EEEEEENS4_6LayoutINS5_IJSC_SC_SC_EEENS5_IJNSA_ILi0EEESY_SY_EEEEENS5_IJNS4_10UnderscoreES11_S11_EEEEENS4_13SM90_TMA_LOADENS4_14ComposedLayoutINS4_7SwizzleILi2ELi4ELi3EEENS4_18smem_ptr_flag_bitsILi8EEENSW_INS5_IJNSA_ILi8EEESF_EEENS5_IJSF_SC_EEEEEEEvNS4_8identityENS4_23SM90_TMA_LOAD_MULTICASTES1E_vS1F_EENS_8epilogue10collective18CollectiveEpilogueINS1I_23Sm100TmaWarpSpecializedILi2ELi2ELi32ELb0ELb0EEEJSH_NS5_IJNSW_ISF_SC_EES1N_EEESI_SJ_SI_SJ_NS1I_6fusion15FusionCallbacksIS1M_NS1P_17LinearCombinationISI_fSI_fLNS_15FloatRoundStyleE2EEESH_S1O_JEEENS4_5SM1004TMEM4LOAD26SM100_TMEM_LOAD_16dp32b32xES14_S1E_NS4_39AutoVectorizingCopyWithAssumedAlignmentILi128EEENS4_14SM90_TMA_STOREES1E_S20_S20_EEEvvEEEEvNT_6ParamsE --------------------------
	.section	.nv.info._ZN7cutlass13device_kernelINS_4gemm6kernel13GemmUniversalIN4cute5tupleIJiiiiEEENS1_10collective13CollectiveMmaINS1_35MainloopSm100TmaUmmaWarpSpecializedILi4ELi2ELi4ENS5_IJNS4_1CILi2EEENSA_ILi1EEESC_EEEEENS5_IJNSA_ILi64EEENSA_ILi128EEESF_EEENS_12float_e4m3_tENS5_IJlSC_lEEESI_SJ_NS4_8TiledMMAINS4_8MMA_AtomIJNS4_10MMA_TraitsINS4_19SM100_MMA_F8F6F4_SSEJSI_SI_fSF_SG_NS4_17integral_constantINS4_4UMMA5MajorELSQ_0EEESR_NSO_INSP_7ScaleInELSS_0EEEST_EEEEEENS4_6LayoutINS5_IJSC_SC_SC_EEENS5_IJNSA_ILi0EEESY_SY_EEEEENS5_IJNS4_10UnderscoreES11_S11_EEEEENS4_13SM90_TMA_LOADENS4_14ComposedLayoutINS4_7SwizzleILi2ELi4ELi3EEENS4_18smem_ptr_flag_bitsILi8EEENSW_INS5_IJNSA_ILi8EEESF_EEENS5_IJSF_SC_EEEEEEEvNS4_8identityENS4_23SM90_TMA_LOAD_MULTICASTES1E_vS1F_EENS_8epilogue10collective18CollectiveEpilogueINS1I_23Sm100TmaWarpSpecializedILi2ELi2ELi32ELb0ELb0EEEJSH_NS5_IJNSW_ISF_SC_EES1N_EEESI_SJ_SI_SJ_NS1I_6fusion15FusionCallbacksIS1M_NS1P_17LinearCombinationISI_fSI_fLNS_15FloatRoundStyleE2EEESH_S1O_JEEENS4_5SM1004TMEM4LOAD26SM100_TMEM_LOAD_16dp32b32xES14_S1E_NS4_39AutoVectorizingCopyWithAssumedAlignmentILi128EEENS4_14SM90_TMA_STOREES1E_S20_S20_EEEvvEEEEvNT_6ParamsE,"",@"SHT_CUDA_INFO"
	.sectionflags	@""
	.align	4


	//----- nvinfo : EIATTR_CUDA_API_VERSION
	.align		4
        /*0000*/ 	.byte	0x04, 0x37
        /*0002*/ 	.short	(.L_31 - .L_30)
.L_30:
        /*0004*/ 	.word	0x00000082


	//----- nvinfo : EIATTR_KPARAM_INFO
	.align		4
.L_31:
        /*0008*/ 	.byte	0x04, 0x17
        /*000a*/ 	.short	(.L_33 - .L_32)
.L_32:
        /*000c*/ 	.word	0x00000000
        /*0010*/ 	.short	0x0000
        /*0012*/ 	.short	0x0000
        /*0014*/ 	.byte	0x00, 0xf0, 0x01, 0x20


	//----- nvinfo : EIATTR_AT_ENTRY_FRAGMENTS
	.align		4
.L_33:
        /*0018*/ 	.byte	0x04, 0x4f
        /*001a*/ 	.short	(.L_35 - .L_34)


	//   ....[0]....
.L_34:
        /*001c*/ 	.word	0x00000006


	//----- nvinfo : EIATTR_RESERVED_SMEM_USED
	.align		4
.L_35:
        /*0020*/ 	.byte	0x01, 0x41
	.zero		2


	//----- nvinfo : EIATTR_SPARSE_MMA_MASK
	.align		4
        /*0024*/ 	.byte	0x03, 0x50
        /*0026*/ 	.short	0x0000


	//----- nvinfo : EIATTR_TCGEN05_1CTA_USED
	.align		4
        /*0028*/ 	.byte	0x01, 0x51
	.zero		2


	//----- nvinfo : EIATTR_MAXREG_COUNT
	.align		4
        /*002c*/ 	.byte	0x03, 0x1b
        /*002e*/ 	.short	0x00ff


	//----- nvinfo : EIATTR_NUM_BARRIERS
	.align		4
        /*0030*/ 	.byte	0x02, 0x4c
        /*0032*/ 	.byte	0x07
	.zero		1


	//----- nvinfo : EIATTR_EXTERNS
	.align		4
        /*0034*/ 	.byte	0x04, 0x0f
        /*0036*/ 	.short	(.L_37 - .L_36)


	//   ....[0]....
	.align		4
.L_36:
        /*0038*/ 	.word	index@(__assertfail)


	//----- nvinfo : EIATTR_MERCURY_ISA_VERSION
	.align		4
.L_37:
        /*003c*/ 	.byte	0x03, 0x5f
        /*003e*/ 	.short	0x0101


	//----- nvinfo : EIATTR_INT_WARP_WIDE_INSTR_OFFSETS
	.align		4
        /*0040*/ 	.byte	0x04, 0x31
        /*0042*/ 	.short	(.L_39 - .L_38)


	//   ....[0]....
.L_38:
        /*0044*/ 	.word	0x00003b70


	//   ....[1]....
        /*0048*/ 	.word	0x00003b90


	//   ....[2]....
        /*004c*/ 	.word	0x00003bc0


	//   ....[3]....
        /*0050*/ 	.word	0x00004790


	//   ....[4]....
        /*0054*/ 	.word	0x00004800


	//   ....[5]....
        /*0058*/ 	.word	0x000048f0


	//   ....[6]....
        /*005c*/ 	.word	0x000049a0


	//----- nvinfo : EIATTR_COOP_GROUP_MASK_REGIDS
	.align		4
.L_39:
        /*0060*/ 	.byte	0x04, 0x29
        /*0062*/ 	.short	(.L_41 - .L_40)


	//   ....[0]....
.L_40:
        /*0064*/ 	.word	0xffffffff


	//   ....[1]....
        /*0068*/ 	.word	0xffffffff


	//   ....[2]....
        /*006c*/ 	.word	0xffffffff


	//   ....[3]....
        /*0070*/ 	.word	0xffffffff


	//   ....[4]....
        /*0074*/ 	.word	0xffffffff


	//   ....[5]....
        /*0078*/ 	.word	0xffffffff


	//   ....[6]....
        /*007c*/ 	.word	0xffffffff


	//   ....[7]....
        /*0080*/ 	.word	0xffffffff


	//   ....[8]....
        /*0084*/ 	.word	0xffffffff


	//   ....[9]....
        /*0088*/ 	.word	0xffffffff


	//   ....[10]....
        /*008c*/ 	.word	0xffffffff


	//   ....[11]....
        /*0090*/ 	.word	0xffffffff


	//   ....[12]....
        /*0094*/ 	.word	0xffffffff


	//   ....[13]....
        /*0098*/ 	.word	0xffffffff


	//----- nvinfo : EIATTR_COOP_GROUP_INSTR_OFFSETS
	.align		4
.L_41:
        /*009c*/ 	.byte	0x04, 0x28
        /*009e*/ 	.short	(.L_43 - .L_42)


	//   ....[0]....
.L_42:
        /*00a0*/ 	.word	0x00000080


	//   ....[1]....
        /*00a4*/ 	.word	0x000004f0


	//   ....[2]....
        /*00a8*/ 	.word	0x00000690


	//   ....[3]....
        /*00ac*/ 	.word	0x000007f0


	//   ....[4]....
        /*00b0*/ 	.word	0x000008f0


	//   ....[5]....
        /*00b4*/ 	.word	0x00000a60


	//   ....[6]....
        /*00b8*/ 	.word	0x00000c00


	//   ....[7]....
        /*00bc*/ 	.word	0x00000db0


	//   ....[8]....
        /*00c0*/ 	.word	0x00001f70


	//   ....[9]....
        /*00c4*/ 	.word	0x00002e40


	//   ....[10]....
        /*00c8*/ 	.word	0x00003050


	//   ....[11]....
        /*00cc*/ 	.word	0x00003080


	//   ....[12]....
        /*00d0*/ 	.word	0x00003a50


	//   ....[13]....
        /*00d4*/ 	.word	0x00003c80


	//----- nvinfo : EIATTR_VRC_CTA_INIT_COUNT
	.align		4
.L_43:
        /*00d8*/ 	.byte	0x02, 0x4a
        /*00da*/ 	.byte	0x80
	.zero		1


	//----- nvinfo : EIATTR_SYSCALL_OFFSETS
	.align		4
        /*00dc*/ 	.byte	0x04, 0x46
        /*00de*/ 	.short	(.L_45 - .L_44)


	//   ....[0]....
.L_44:
        /*00e0*/ 	.word	0x000055b0


	//   ....[1]....
        /*00e4*/ 	.word	0x000056f0


	//   ....[2]....
        /*00e8*/ 	.word	0x00005f20


	//   ....[3]....
        /*00ec*/ 	.word	0x00006cb0


	//----- nvinfo : EIATTR_MBARRIER_INSTR_OFFSETS
	.align		4
.L_45:
        /*00f0*/ 	.byte	0x04, 0x39
        /*00f2*/ 	.short	(.L_47 - .L_46)


	//   ....[0]....
.L_46:
        /*00f4*/ 	.word	0x00000600
        /*00f8*/ 	.word	0x000000ff
        /*00fc*/ 	.word	0x00000000
        /*0100*/ 	.short	0x0100
        /*0102*/ 	.byte	0x04
	.zero		1


	//   ....[1]....
        /*0104*/ 	.word	0x00000610
        /*0108*/ 	.word	0x000000ff
        /*010c*/ 	.word	0x00000020
        /*0110*/ 	.short	0x0100
        /*0112*/ 	.byte	0x04
	.zero		1


	//   ....[2]....
        /*0114*/ 	.word	0x00000620
        /*0118*/ 	.word	0x000000ff
        /*011c*/ 	.word	0x00000008
        /*0120*/ 	.short	0x0100
        /*0122*/ 	.byte	0x04
	.zero		1


	//   ....[3]....
        /*0124*/ 	.word	0x00000630
        /*0128*/ 	.word	0x000000ff
        /*012c*/ 	.word	0x00000028
        /*0130*/ 	.short	0x0100
        /*0132*/ 	.byte	0x04
	.zero		1


	//   ....[4]....
        /*0134*/ 	.word	0x00000640
        /*0138*/ 	.word	0x000000ff
        /*013c*/ 	.word	0x00000010
        /*0140*/ 	.short	0x0100
        /*0142*/ 	.byte	0x04
	.zero		1


	//   ....[5]....
        /*0144*/ 	.word	0x00000650
        /*0148*/ 	.word	0x000000ff
        /*014c*/ 	.word	0x00000030
        /*0150*/ 	.short	0x0100
        /*0152*/ 	.byte	0x04
	.zero		1


	//   ....[6]....
        /*0154*/ 	.word	0x00000660
        /*0158*/ 	.word	0x000000ff
        /*015c*/ 	.word	0x00000018
        /*0160*/ 	.short	0x0100
        /*0162*/ 	.byte	0x04
	.zero		1


	//   ....[7]....
        /*0164*/ 	.word	0x00000670
        /*0168*/ 	.word	0x000000ff
        /*016c*/ 	.word	0x00000038
        /*0170*/ 	.short	0x0100
        /*0172*/ 	.byte	0x04
	.zero		1


	//   ....[8]....
        /*0174*/ 	.word	0x000007a0
        /*0178*/ 	.word	0x000000ff
        /*017c*/ 	.word	0x00000040
        /*0180*/ 	.short	0x0100
        /*0182*/ 	.byte	0x04
	.zero		1


	//   ....[9]....
        /*0184*/ 	.word	0x000007b0
        /*0188*/ 	.word	0x000000ff
        /*018c*/ 	.word	0x00000050
        /*0190*/ 	.short	0x0100
        /*0192*/ 	.byte	0x04
	.zero		1


	//   ....[10]....
        /*0194*/ 	.word	0x000007c0
        /*0198*/ 	.word	0x000000ff
        /*019c*/ 	.word	0x00000048
        /*01a0*/ 	.short	0x0100
        /*01a2*/ 	.byte	0x04
	.zero		1


	//   ....[11]....
        /*01a4*/ 	.word	0x000007d0
        /*01a8*/ 	.word	0x000000ff
        /*01ac*/ 	.word	0x00000058
        /*01b0*/ 	.short	0x0100
        /*01b2*/ 	.byte	0x04
	.zero		1


	//   ....[12]....
        /*01b4*/ 	.word	0x000008c0
        /*01b8*/ 	.word	0x000000ff
        /*01bc*/ 	.word	0x00000060
        /*01c0*/ 	.short	0x0100
        /*01c2*/ 	.byte	0x06
	.zero		1


	//   ....[13]....
        /*01c4*/ 	.word	0x000008d0
        /*01c8*/ 	.word	0x000000ff
        /*01cc*/ 	.word	0x00000068
        /*01d0*/ 	.short	0x0100
        /*01d2*/ 	.byte	0x06
	.zero		1


	//   ....[14]....
        /*01d4*/ 	.word	0x00000a10
        /*01d8*/ 	.word	0x000000ff
        /*01dc*/ 	.word	0x00000070
        /*01e0*/ 	.short	0x0100
        /*01e2*/ 	.byte	0x06
	.zero		1


	//   ....[15]....
        /*01e4*/ 	.word	0x00000a20
        /*01e8*/ 	.word	0x000000ff
        /*01ec*/ 	.word	0x00000080
        /*01f0*/ 	.short	0x0100
        /*01f2*/ 	.byte	0x06
	.zero		1


	//   ....[16]....
        /*01f4*/ 	.word	0x00000a30
        /*01f8*/ 	.word	0x000000ff
        /*01fc*/ 	.word	0x00000078
        /*0200*/ 	.short	0x0100
        /*0202*/ 	.byte	0x06
	.zero		1


	//   ....[17]....
        /*0204*/ 	.word	0x00000a40
        /*0208*/ 	.word	0x000000ff
        /*020c*/ 	.word	0x00000088
        /*0210*/ 	.short	0x0100
        /*0212*/ 	.byte	0x06
	.zero		1


	//   ....[18]....
        /*0214*/ 	.word	0x00000b70
        /*0218*/ 	.word	0x000000ff
        /*021c*/ 	.word	0x00000090
        /*0220*/ 	.short	0x0100
        /*0222*/ 	.byte	0x04
	.zero		1


	//   ....[19]....
        /*0224*/ 	.word	0x00000b80
        /*0228*/ 	.word	0x000000ff
        /*022c*/ 	.word	0x000000b0
        /*0230*/ 	.short	0x0100
        /*0232*/ 	.byte	0x04
	.zero		1


	//   ....[20]....
        /*0234*/ 	.word	0x00000b90
        /*0238*/ 	.word	0x000000ff
        /*023c*/ 	.word	0x00000098
        /*0240*/ 	.short	0x0100
        /*0242*/ 	.byte	0x04
	.zero		1


	//   ....[21]....
        /*0244*/ 	.word	0x00000ba0
        /*0248*/ 	.word	0x000000ff
        /*024c*/ 	.word	0x000000b8
        /*0250*/ 	.short	0x0100
        /*0252*/ 	.byte	0x04
	.zero		1


	//   ....[22]....
        /*0254*/ 	.word	0x00000bb0
        /*0258*/ 	.word	0x000000ff
        /*025c*/ 	.word	0x000000a0
        /*0260*/ 	.short	0x0100
        /*0262*/ 	.byte	0x04
	.zero		1


	//   ....[23]....
        /*0264*/ 	.word	0x00000bc0
        /*0268*/ 	.word	0x000000ff
        /*026c*/ 	.word	0x000000c0
        /*0270*/ 	.short	0x0100
        /*0272*/ 	.byte	0x04
	.zero		1


	//   ....[24]....
        /*0274*/ 	.word	0x00000bd0
        /*0278*/ 	.word	0x000000ff
        /*027c*/ 	.word	0x000000a8
        /*0280*/ 	.short	0x0100
        /*0282*/ 	.byte	0x04
	.zero		1


	//   ....[25]....
        /*0284*/ 	.word	0x00000be0
        /*0288*/ 	.word	0x000000ff
        /*028c*/ 	.word	0x000000c8
        /*0290*/ 	.short	0x0100
        /*0292*/ 	.byte	0x04
	.zero		1


	//   ....[26]....
        /*0294*/ 	.word	0x00000cd0
        /*0298*/ 	.word	0x000000ff
        /*029c*/ 	.word	0x000000d0
        /*02a0*/ 	.short	0x0100
        /*02a2*/ 	.byte	0x04
	.zero		1


	//   ....[27]....
        /*02a4*/ 	.word	0x00000ce0
        /*02a8*/ 	.word	0x000000ff
        /*02ac*/ 	.word	0x000000e0
        /*02b0*/ 	.short	0x0100
        /*02b2*/ 	.byte	0x04
	.zero		1


	//   ....[28]....
        /*02b4*/ 	.word	0x00000cf0
        /*02b8*/ 	.word	0x000000ff
        /*02bc*/ 	.word	0x000000d8
        /*02c0*/ 	.short	0x0100
        /*02c2*/ 	.byte	0x04
	.zero		1


	//   ....[29]....
        /*02c4*/ 	.word	0x00000d00
        /*02c8*/ 	.word	0x000000ff
        /*02cc*/ 	.word	0x000000e8
        /*02d0*/ 	.short	0x0100
        /*02d2*/ 	.byte	0x04
	.zero		1


	//   ....[30]....
        /*02d4*/ 	.word	0x00001820
        /*02d8*/ 	.word	0x00000000
        /*02dc*/ 	.word	0x000000e0
        /*02e0*/ 	.short	0x010a
        /*02e2*/ 	.byte	0xff
	.zero		1


	//   ....[31]....
        /*02e4*/ 	.word	0x00001840
        /*02e8*/ 	.word	0x00000000
        /*02ec*/ 	.word	0x000000d0
        /*02f0*/ 	.short	0x0101
        /*02f2*/ 	.byte	0xff
	.zero		1


	//   ....[32]....
        /*02f4*/ 	.word	0x00001900
        /*02f8*/ 	.word	0x000000ff
        /*02fc*/ 	.word	0x00000020
        /*0300*/ 	.short	0x010a
        /*0302*/ 	.byte	0x04
	.zero		1


	//   ....[33]....
        /*0304*/ 	.word	0x00001980
        /*0308*/ 	.word	0x000000ff
        /*030c*/ 	.word	0x00000020
        /*0310*/ 	.short	0x010a
        /*0312*/ 	.byte	0x21
	.zero		1


	//   ....[34]....
        /*0314*/ 	.word	0x00001b10
        /*0318*/ 	.word	0x000000ff
        /*031c*/ 	.word	0x00000020
        /*0320*/ 	.short	0x010a
        /*0322*/ 	.byte	0x08
	.zero		1


	//   ....[35]....
        /*0324*/ 	.word	0x00001c30
        /*0328*/ 	.word	0x000000ff
        /*032c*/ 	.word	0x00000068
        /*0330*/ 	.short	0x0101
        /*0332*/ 	.byte	0x07
	.zero		1


	//   ....[36]....
        /*0334*/ 	.word	0x00001c50
        /*0338*/ 	.word	0x000000ff
        /*033c*/ 	.word	0x00000020
        /*0340*/ 	.short	0x010a
        /*0342*/ 	.byte	0x04
	.zero		1


	//   ....[37]....
        /*0344*/ 	.word	0x00001cd0
        /*0348*/ 	.word	0x000000ff
        /*034c*/ 	.word	0x00000020
        /*0350*/ 	.short	0x010a
        /*0352*/ 	.byte	0x09
	.zero		1


	//   ....[38]....
        /*0354*/ 	.word	0x00001e70
        /*0358*/ 	.word	0x000000ff
        /*035c*/ 	.word	0x00000020
        /*0360*/ 	.short	0x010a
        /*0362*/ 	.byte	0x06
	.zero		1


	//   ....[39]....
        /*0364*/ 	.word	0x00001fa0
        /*0368*/ 	.word	0x00000003
        /*036c*/ 	.word	0x00000070
        /*0370*/ 	.short	0x010a
        /*0372*/ 	.byte	0xff
	.zero		1


	//   ....[40]....
        /*0374*/ 	.word	0x000020f0
        /*0378*/ 	.word	0x00000000
        /*037c*/ 	.word	0x00000000
        /*0380*/ 	.short	0x0101
        /*0382*/ 	.byte	0xff
	.zero		1


	//   ....[41]....
        /*0384*/ 	.word	0x00002690
        /*0388*/ 	.word	0x000000ff
        /*038c*/ 	.word	0x00000000
        /*0390*/ 	.short	0x010a
        /*0392*/ 	.byte	0x04
	.zero		1


	//   ....[42]....
        /*0394*/ 	.word	0x00002720
        /*0398*/ 	.word	0x000000ff
        /*039c*/ 	.word	0x00000000
        /*03a0*/ 	.short	0x010a
        /*03a2*/ 	.byte	0x05
	.zero		1


	//   ....[43]....
        /*03a4*/ 	.word	0x000027b0
        /*03a8*/ 	.word	0x000000ff
        /*03ac*/ 	.word	0x00000000
        /*03b0*/ 	.short	0x010a
        /*03b2*/ 	.byte	0x05
	.zero		1


	//   ....[44]....
        /*03b4*/ 	.word	0x00002850
        /*03b8*/ 	.word	0x00000000
        /*03bc*/ 	.word	0x00000000
        /*03c0*/ 	.short	0x010a
        /*03c2*/ 	.byte	0xff
	.zero		1


	//   ....[45]....
        /*03c4*/ 	.word	0x00002990
        /*03c8*/ 	.word	0x00000002
        /*03cc*/ 	.word	0x000000d0
        /*03d0*/ 	.short	0x010a
        /*03d2*/ 	.byte	0xff
	.zero		1


	//   ....[46]....
        /*03d4*/ 	.word	0x000029f0
        /*03d8*/ 	.word	0x00000004
        /*03dc*/ 	.word	0x00000000
        /*03e0*/ 	.short	0x0101
        /*03e2*/ 	.byte	0xff
	.zero		1


	//   ....[47]....
        /*03e4*/ 	.word	0x00002a10
        /*03e8*/ 	.word	0x000000ff
        /*03ec*/ 	.word	0x00000080
        /*03f0*/ 	.short	0x010a
        /*03f2*/ 	.byte	0x04
	.zero		1


	//   ....[48]....
        /*03f4*/ 	.word	0x00002b30
        /*03f8*/ 	.word	0x00000002
        /*03fc*/ 	.word	0x00000070
        /*0400*/ 	.short	0x010a
        /*0402*/ 	.byte	0xff
	.zero		1


	//   ....[49]....
        /*0404*/ 	.word	0x00002c40
        /*0408*/ 	.word	0x00000002
        /*040c*/ 	.word	0x00000000
        /*0410*/ 	.short	0x0101
        /*0412*/ 	.byte	0xff
	.zero		1


	//   ....[50]....
        /*0414*/ 	.word	0x00002cd0
        /*0418*/ 	.word	0x000000ff
        /*041c*/ 	.word	0x00000080
        /*0420*/ 	.short	0x0106
        /*0422*/ 	.byte	0x04
	.zero		1


	//   ....[51]....
        /*0424*/ 	.word	0x00002cf0
        /*0428*/ 	.word	0x000000ff
        /*042c*/ 	.word	0x00000080
        /*0430*/ 	.short	0x010a
        /*0432*/ 	.byte	0x04
	.zero		1


	//   ....[52]....
        /*0434*/ 	.word	0x00002d80
        /*0438*/ 	.word	0x000000ff
        /*043c*/ 	.word	0x00000080
        /*0440*/ 	.short	0x0106
        /*0442*/ 	.byte	0x07
	.zero		1


	//   ....[53]....
        /*0444*/ 	.word	0x00002dc0
        /*0448*/ 	.word	0x00000000
        /*044c*/ 	.word	0x00000080
        /*0450*/ 	.short	0x010a
        /*0452*/ 	.byte	0xff
	.zero		1


	//   ....[54]....
        /*0454*/ 	.word	0x000032e0
        /*0458*/ 	.word	0x00000000
        /*045c*/ 	.word	0x00000070
        /*0460*/ 	.short	0x010a
        /*0462*/ 	.byte	0xff
	.zero		1


	//   ....[55]....
        /*0464*/ 	.word	0x000033e0
        /*0468*/ 	.word	0x00000003
        /*046c*/ 	.word	0x00000000
        /*0470*/ 	.short	0x0101
        /*0472*/ 	.byte	0xff
	.zero		1


	//   ....[56]....
        /*0474*/ 	.word	0x000033f0
        /*0478*/ 	.word	0x000000ff
        /*047c*/ 	.word	0x00000000
        /*0480*/ 	.short	0x010a
        /*0482*/ 	.byte	0x04
	.zero		1


	//   ....[57]....
        /*0484*/ 	.word	0x00003470
        /*0488*/ 	.word	0x000000ff
        /*048c*/ 	.word	0x000000b0
        /*0490*/ 	.short	0x010a
        /*0492*/ 	.byte	0x17
	.zero		1


	//   ....[58]....
        /*0494*/ 	.word	0x00003550
        /*0498*/ 	.word	0x000000ff
        /*049c*/ 	.word	0x00000000
        /*04a0*/ 	.short	0x010a
        /*04a2*/ 	.byte	0x05
	.zero		1


	//   ....[59]....
        /*04a4*/ 	.word	0x00003690
        /*04a8*/ 	.word	0x000000ff
        /*04ac*/ 	.word	0x00000000
        /*04b0*/ 	.short	0x010a
        /*04b2*/ 	.byte	0x04
	.zero		1


	//   ....[60]....
        /*04b4*/ 	.word	0x00003880
        /*04b8*/ 	.word	0x000000ff
        /*04bc*/ 	.word	0x00000000
        /*04c0*/ 	.short	0x010a
        /*04c2*/ 	.byte	0x04
	.zero		1


	//   ....[61]....
        /*04c4*/ 	.word	0x00003910
        /*04c8*/ 	.word	0x000000ff
        /*04cc*/ 	.word	0x00000000
        /*04d0*/ 	.short	0x010a
        /*04d2*/ 	.byte	0x05
	.zero		1


	//   ....[62]....
        /*04d4*/ 	.word	0x000039a0
        /*04d8*/ 	.word	0x000000ff
        /*04dc*/ 	.word	0x00000000
        /*04e0*/ 	.short	0x010a
        /*04e2*/ 	.byte	0x05
	.zero		1


	//   ....[63]....
        /*04e4*/ 	.word	0x00003a30
        /*04e8*/ 	.word	0x000000ff
        /*04ec*/ 	.word	0x00000000
        /*04f0*/ 	.short	0x010a
        /*04f2*/ 	.byte	0x04
	.zero		1


	//   ....[64]....
        /*04f4*/ 	.word	0x00003f50
        /*04f8*/ 	.word	0x00000008
        /*04fc*/ 	.word	0x00000070
        /*0500*/ 	.short	0x010a
        /*0502*/ 	.byte	0xff
	.zero		1


	//   ....[65]....
        /*0504*/ 	.word	0x000040c0
        /*0508*/ 	.word	0x00000000
        /*050c*/ 	.word	0x00000000
        /*0510*/ 	.short	0x0101
        /*0512*/ 	.byte	0xff
	.zero		1


	//   ....[66]....
        /*0514*/ 	.word	0x000045a0
        /*0518*/ 	.word	0x000000ff
        /*051c*/ 	.word	0x00000068
        /*0520*/ 	.short	0x010a
        /*0522*/ 	.byte	0x15
	.zero		1


	//   ....[67]....
        /*0524*/ 	.word	0x00004730
        /*0528*/ 	.word	0x000000ff
        /*052c*/ 	.word	0x00000050
        /*0530*/ 	.short	0x010a
        /*0532*/ 	.byte	0x15
	.zero		1


	//   ....[68]....
        /*0534*/ 	.word	0x000048a0
        /*0538*/ 	.word	0x000000ff
        /*053c*/ 	.word	0x00000040
        /*0540*/ 	.short	0x010b
        /*0542*/ 	.byte	0x15
	.zero		1


	//   ....[69]....
        /*0544*/ 	.word	0x000048b0
        /*0548*/ 	.word	0x000000ff
        /*054c*/ 	.word	0x00000000
        /*0550*/ 	.short	0x0101
        /*0552*/ 	.byte	0x27
	.zero		1


	//   ....[70]....
        /*0554*/ 	.word	0x000048c0
        /*0558*/ 	.word	0x000000ff
        /*055c*/ 	.word	0x00000058
        /*0560*/ 	.short	0x010a
        /*0562*/ 	.byte	0x15
	.zero		1


	//   ....[71]....
        /*0564*/ 	.word	0x00004aa0
        /*0568*/ 	.word	0x000000ff
        /*056c*/ 	.word	0x00000048
        /*0570*/ 	.short	0x010b
        /*0572*/ 	.byte	0x15
	.zero		1


	//   ....[72]....
        /*0574*/ 	.word	0x00004ab0
        /*0578*/ 	.word	0x000000ff
        /*057c*/ 	.word	0x00000000
        /*0580*/ 	.short	0x0101
        /*0582*/ 	.byte	0x26
	.zero		1


	//   ....[73]....
        /*0584*/ 	.word	0x00004ae0
        /*0588*/ 	.word	0x000000ff
        /*058c*/ 	.word	0x00000050
        /*0590*/ 	.short	0x010a
        /*0592*/ 	.byte	0x15
	.zero		1


	//   ....[74]....
        /*0594*/ 	.word	0x00004b20
        /*0598*/ 	.word	0x00000000
        /*059c*/ 	.word	0x00000058
        /*05a0*/ 	.short	0x010a
        /*05a2*/ 	.byte	0xff
	.zero		1


	//   ....[75]....
        /*05a4*/ 	.word	0x00004e50
        /*05a8*/ 	.word	0x00000003
        /*05ac*/ 	.word	0x00000070
        /*05b0*/ 	.short	0x010a
        /*05b2*/ 	.byte	0xff
	.zero		1


	//   ....[76]....
        /*05b4*/ 	.word	0x00004fd0
        /*05b8*/ 	.word	0x00000000
        /*05bc*/ 	.word	0x00000000
        /*05c0*/ 	.short	0x0101
        /*05c2*/ 	.byte	0xff
	.zero		1


	//   ....[77]....
        /*05c4*/ 	.word	0x00005b10
        /*05c8*/ 	.word	0x00000002
        /*05cc*/ 	.word	0x00000040
        /*05d0*/ 	.short	0x010a
        /*05d2*/ 	.byte	0xff
	.zero		1


	//   ....[78]....
        /*05d4*/ 	.word	0x00005b80
        /*05d8*/ 	.word	0x00000064
        /*05dc*/ 	.word	0x00000090
        /*05e0*/ 	.short	0x010a
        /*05e2*/ 	.byte	0xff
	.zero		1


	//   ....[79]....
        /*05e4*/ 	.word	0x00005c70
        /*05e8*/ 	.word	0x00000002
        /*05ec*/ 	.word	0x00000040
        /*05f0*/ 	.short	0x010a
        /*05f2*/ 	.byte	0xff
	.zero		1


	//   ....[80]....
        /*05f4*/ 	.word	0x00005d80
        /*05f8*/ 	.word	0x00000000
        /*05fc*/ 	.word	0x00000000
        /*0600*/ 	.short	0x0101
        /*0602*/ 	.byte	0xff
	.zero		1


	//   ....[81]....
        /*0604*/ 	.word	0x00005e00
        /*0608*/ 	.word	0x00000064
        /*060c*/ 	.word	0x00000090
        /*0610*/ 	.short	0x010a
        /*0612*/ 	.byte	0xff
	.zero		1


	//   ....[82]....
        /*0614*/ 	.word	0x00006950
        /*0618*/ 	.word	0x0000006d
        /*061c*/ 	.word	0x00000040
        /*0620*/ 	.short	0x010a
        /*0622*/ 	.byte	0xff
	.zero		1


	//   ....[83]....
        /*0624*/ 	.word	0x00006a20
        /*0628*/ 	.word	0x0000006d
        /*062c*/ 	.word	0x00000040
        /*0630*/ 	.short	0x010a
        /*0632*/ 	.byte	0xff
	.zero		1


	//   ....[84]....
        /*0634*/ 	.word	0x00006b30
        /*0638*/ 	.word	0x00000000
        /*063c*/ 	.word	0x00000000
        /*0640*/ 	.short	0x0101
        /*0642*/ 	.byte	0xff
	.zero		1


	//   ....[85]....
        /*0644*/ 	.word	0x00006fc0
        /*0648*/ 	.word	0x000000ff
        /*064c*/ 	.word	0x00000000
        /*0650*/ 	.short	0x0101
        /*0652*/ 	.byte	0x04
	.zero		1


	//   ....[86]....
        /*0654*/ 	.word	0x000077d0
        /*0658*/ 	.word	0x00000000
        /*065c*/ 	.word	0x000000e0
        /*0660*/ 	.short	0x010a
        /*0662*/ 	.byte	0xff
	.zero		1


	//   ....[87]....
        /*0664*/ 	.word	0x00007830
        /*0668*/ 	.word	0x00000000
        /*066c*/ 	.word	0x00000020
        /*0670*/ 	.short	0x010a
        /*0672*/ 	.byte	0xff
	.zero		1


	//   ....[88]....
        /*0674*/ 	.word	0x00007890
        /*0678*/ 	.word	0x00000000
        /*067c*/ 	.word	0x00000020
        /*0680*/ 	.short	0x010a
        /*0682*/ 	.byte	0xff
	.zero		1


	//   ....[89]....
        /*0684*/ 	.word	0x000078e0
        /*0688*/ 	.word	0x00000003
        /*068c*/ 	.word	0x00000070
        /*0690*/ 	.short	0x010a
        /*0692*/ 	.byte	0xff
	.zero		1


	//   ....[90]....
        /*0694*/ 	.word	0x00007940
        /*0698*/ 	.word	0x00000000
        /*069c*/ 	.word	0x00000000
        /*06a0*/ 	.short	0x010a
        /*06a2*/ 	.byte	0xff
	.zero		1


	//   ....[91]....
        /*06a4*/ 	.word	0x000079a0
        /*06a8*/ 	.word	0x00000000
        /*06ac*/ 	.word	0x00000000
        /*06b0*/ 	.short	0x010a
        /*06b2*/ 	.byte	0xff
	.zero		1


	//   ....[92]....
        /*06b4*/ 	.word	0x00007a00
        /*06b8*/ 	.word	0x00000000
        /*06bc*/ 	.word	0x00000000
        /*06c0*/ 	.short	0x010a
        /*06c2*/ 	.byte	0xff
	.zero		1


	//   ....[93]....
        /*06c4*/ 	.word	0x00007a50
        /*06c8*/ 	.word	0x00000002
        /*06cc*/ 	.word	0x000000d0
        /*06d0*/ 	.short	0x010a
        /*06d2*/ 	.byte	0xff
	.zero		1


	//   ....[94]....
        /*06d4*/ 	.word	0x00007ab0
        /*06d8*/ 	.word	0x00000002
        /*06dc*/ 	.word	0x00000080
        /*06e0*/ 	.short	0x010a
        /*06e2*/ 	.byte	0xff
	.zero		1


	//   ....[95]....
        /*06e4*/ 	.word	0x00007b00
        /*06e8*/ 	.word	0x00000002
        /*06ec*/ 	.word	0x00000070
        /*06f0*/ 	.short	0x010a
        /*06f2*/ 	.byte	0xff
	.zero		1


	//   ....[96]....
        /*06f4*/ 	.word	0x00007b60
        /*06f8*/ 	.word	0x00000000
        /*06fc*/ 	.word	0x00000080
        /*0700*/ 	.short	0x010a
        /*0702*/ 	.byte	0xff
	.zero		1


	//   ....[97]....
        /*0704*/ 	.word	0x00007bb0
        /*0708*/ 	.word	0x00000000
        /*070c*/ 	.word	0x00000070
        /*0710*/ 	.short	0x010a
        /*0712*/ 	.byte	0xff
	.zero		1


	//   ....[98]....
        /*0714*/ 	.word	0x00007c10
        /*0718*/ 	.word	0x00000003
        /*071c*/ 	.word	0x000000b0
        /*0720*/ 	.short	0x010a
        /*0722*/ 	.byte	0xff
	.zero		1


	//   ....[99]....
        /*0724*/ 	.word	0x00007c70
        /*0728*/ 	.word	0x00000000
        /*072c*/ 	.word	0x00000000
        /*0730*/ 	.short	0x010a
        /*0732*/ 	.byte	0xff
	.zero		1


	//   ....[100]....
        /*0734*/ 	.word	0x00007cd0
        /*0738*/ 	.word	0x00000000
        /*073c*/ 	.word	0x00000000
        /*0740*/ 	.short	0x010a
        /*0742*/ 	.byte	0xff
	.zero		1


	//   ....[101]....
        /*0744*/ 	.word	0x00007d30
        /*0748*/ 	.word	0x00000000
        /*074c*/ 	.word	0x00000000
        /*0750*/ 	.short	0x010a
        /*0752*/ 	.byte	0xff
	.zero		1


	//   ....[102]....
        /*0754*/ 	.word	0x00007d90
        /*0758*/ 	.word	0x00000000
        /*075c*/ 	.word	0x00000000
        /*0760*/ 	.short	0x010a
        /*0762*/ 	.byte	0xff
	.zero		1


	//   ....[103]....
        /*0764*/ 	.word	0x00007df0
        /*0768*/ 	.word	0x00000000
        /*076c*/ 	.word	0x00000000
        /*0770*/ 	.short	0x010a
        /*0772*/ 	.byte	0xff
	.zero		1


	//   ....[104]....
        /*0774*/ 	.word	0x00007e40
        /*0778*/ 	.word	0x00000008
        /*077c*/ 	.word	0x00000070
        /*0780*/ 	.short	0x010a
        /*0782*/ 	.byte	0xff
	.zero		1


	//   ....[105]....
        /*0784*/ 	.word	0x00007ea0
        /*0788*/ 	.word	0x00000000
        /*078c*/ 	.word	0x00000068
        /*0790*/ 	.short	0x010a
        /*0792*/ 	.byte	0xff
	.zero		1


	//   ....[106]....
        /*0794*/ 	.word	0x00007f00
        /*0798*/ 	.word	0x00000005
        /*079c*/ 	.word	0x00000050
        /*07a0*/ 	.short	0x010a
        /*07a2*/ 	.byte	0xff
	.zero		1


	//   ....[107]....
        /*07a4*/ 	.word	0x00007f60
        /*07a8*/ 	.word	0x00000005
        /*07ac*/ 	.word	0x00000058
        /*07b0*/ 	.short	0x010a
        /*07b2*/ 	.byte	0xff
	.zero		1


	//   ....[108]....
        /*07b4*/ 	.word	0x00007fc0
        /*07b8*/ 	.word	0x00000000
        /*07bc*/ 	.word	0x00000050
        /*07c0*/ 	.short	0x010a
        /*07c2*/ 	.byte	0xff
	.zero		1


	//   ....[109]....
        /*07c4*/ 	.word	0x00008010
        /*07c8*/ 	.word	0x00000003
        /*07cc*/ 	.word	0x00000070
        /*07d0*/ 	.short	0x010a
        /*07d2*/ 	.byte	0xff
	.zero		1


	//   ....[110]....
        /*07d4*/ 	.word	0x00008060
        /*07d8*/ 	.word	0x00000002
        /*07dc*/ 	.word	0x00000040
        /*07e0*/ 	.short	0x010a
        /*07e2*/ 	.byte	0xff
	.zero		1


	//   ....[111]....
        /*07e4*/ 	.word	0x000080b0
        /*07e8*/ 	.word	0x00000064
        /*07ec*/ 	.word	0x00000090
        /*07f0*/ 	.short	0x010a
        /*07f2*/ 	.byte	0xff
	.zero		1


	//   ....[112]....
        /*07f4*/ 	.word	0x00008100
        /*07f8*/ 	.word	0x0000006d
        /*07fc*/ 	.word	0x00000040
        /*0800*/ 	.short	0x010a
        /*0802*/ 	.byte	0xff
	.zero		1


	//----- nvinfo : EIATTR_NUM_MBARRIERS
	.align		4
.L_47:
        /*0804*/ 	.byte	0x03, 0x38
        /*0806*/ 	.short	0x001e


	//----- nvinfo : EIATTR_EXIT_INSTR_OFFSETS
	.align		4
        /*0808*/ 	.byte	0x04, 0x1c
        /*080a*/ 	.short	(.L_49 - .L_48)


	//   ....[0]....
.L_48:
        /*080c*/ 	.word	0x00002880


	//   ....[1]....
        /*0810*/ 	.word	0x00002d90


	//   ....[2]....
        /*0814*/ 	.word	0x00002df0


	//   ....[3]....
        /*0818*/ 	.word	0x00003c90


	//   ....[4]....
        /*081c*/ 	.word	0x00004b50


	//   ....[5]....
        /*0820*/ 	.word	0x00004b90


	//   ....[6]....
        /*0824*/ 	.word	0x000077c0


	//----- nvinfo : EIATTR_MAX_THREADS
	.align		4
.L_49:
        /*0828*/ 	.byte	0x04, 0x05
        /*082a*/ 	.short	(.L_51 - .L_50)
.L_50:
        /*082c*/ 	.word	0x00000100
        /*0830*/ 	.word	0x00000001
        /*0834*/ 	.word	0x00000001


	//----- nvinfo : EIATTR_CRS_STACK_SIZE
	.align		4
.L_51:
        /*0838*/ 	.byte	0x04, 0x1e
        /*083a*/ 	.short	(.L_53 - .L_52)
.L_52:
        /*083c*/ 	.word	0x00000000


	//----- nvinfo : EIATTR_CBANK_PARAM_SIZE
	.align		4
.L_53:
        /*0840*/ 	.byte	0x03, 0x19
        /*0842*/ 	.short	0x0800


	//----- nvinfo : EIATTR_PARAM_CBANK
	.align		4
        /*0844*/ 	.byte	0x04, 0x0a
        /*0846*/ 	.short	(.L_55 - .L_54)
	.align		4
.L_54:
        /*0848*/ 	.word	index@(.nv.constant0._ZN7cutlass13device_kernelINS_4gemm6kernel13GemmUniversalIN4cute5tupleIJiiiiEEENS1_10collective13CollectiveMmaINS1_35MainloopSm100TmaUmmaWarpSpecializedILi4ELi2ELi4ENS5_IJNS4_1CILi2EEENSA_ILi1EEESC_EEEEENS5_IJNSA_ILi64EEENSA_ILi128EEESF_EEENS_12float_e4m3_tENS5_IJlSC_lEEESI_SJ_NS4_8TiledMMAINS4_8MMA_AtomIJNS4_10MMA_TraitsINS4_19SM100_MMA_F8F6F4_SSEJSI_SI_fSF_SG_NS4_17integral_constantINS4_4UMMA5MajorELSQ_0EEESR_NSO_INSP_7ScaleInELSS_0EEEST_EEEEEENS4_6LayoutINS5_IJSC_SC_SC_EEENS5_IJNSA_ILi0EEESY_SY_EEEEENS5_IJNS4_10UnderscoreES11_S11_EEEEENS4_13SM90_TMA_LOADENS4_14ComposedLayoutINS4_7SwizzleILi2ELi4ELi3EEENS4_18smem_ptr_flag_bitsILi8EEENSW_INS5_IJNSA_ILi8EEESF_EEENS5_IJSF_SC_EEEEEEEvNS4_8identityENS4_23SM90_TMA_LOAD_MULTICASTES1E_vS1F_EENS_8epilogue10collective18CollectiveEpilogueINS1I_23Sm100TmaWarpSpecializedILi2ELi2ELi32ELb0ELb0EEEJSH_NS5_IJNSW_ISF_SC_EES1N_EEESI_SJ_SI_SJ_NS1I_6fusion15FusionCallbacksIS1M_NS1P_17LinearCombinationISI_fSI_fLNS_15FloatRoundStyleE2EEESH_S1O_JEEENS4_5SM1004TMEM4LOAD26SM100_TMEM_LOAD_16dp32b32xES14_S1E_NS4_39AutoVectorizingCopyWithAssumedAlignmentILi128EEENS4_14SM90_TMA_STOREES1E_S20_S20_EEEvvEEEEvNT_6ParamsE)
        /*084c*/ 	.short	0x0380
        /*084e*/ 	.short	0x0800


	//----- nvinfo : EIATTR_SW_WAR
	.align		4
.L_55:
        /*0850*/ 	.byte	0x04, 0x36
        /*0852*/ 	.short	(.L_57 - .L_56)
.L_56:
        /*0854*/ 	.word	0x00000008
.L_57:


//--------------------- .nv.callgraph             --------------------------
	.section	.nv.callgraph,"",@"SHT_CUDA_CALLGRAPH"
	.align	4
	.sectionentsize	8
	.align		4
        /*0000*/ 	.word	0x00000000
	.align		4
        /*0004*/ 	.word	0xffffffff
	.align		4
        /*0008*/ 	.word	index@(_ZN7cutlass13device_kernelINS_4gemm6kernel13GemmUniversalIN4cute5tupleIJiiiiEEENS1_10collective13CollectiveMmaINS1_35MainloopSm100TmaUmmaWarpSpecializedILi4ELi2ELi4ENS5_IJNS4_1CILi2EEENSA_ILi1EEESC_EEEEENS5_IJNSA_ILi64EEENSA_ILi128EEESF_EEENS_12float_e4m3_tENS5_IJlSC_lEEESI_SJ_NS4_8TiledMMAINS4_8MMA_AtomIJNS4_10MMA_TraitsINS4_19SM100_MMA_F8F6F4_SSEJSI_SI_fSF_SG_NS4_17integral_constantINS4_4UMMA5MajorELSQ_0EEESR_NSO_INSP_7ScaleInELSS_0EEEST_EEEEEENS4_6LayoutINS5_IJSC_SC_SC_EEENS5_IJNSA_ILi0EEESY_SY_EEEEENS5_IJNS4_10UnderscoreES11_S11_EEEEENS4_13SM90_TMA_LOADENS4_14ComposedLayoutINS4_7SwizzleILi2ELi4ELi3EEENS4_18smem_ptr_flag_bitsILi8EEENSW_INS5_IJNSA_ILi8EEESF_EEENS5_IJSF_SC_EEEEEEEvNS4_8identityENS4_23SM90_TMA_LOAD_MULTICASTES1E_vS1F_EENS_8epilogue10collective18CollectiveEpilogueINS1I_23Sm100TmaWarpSpecializedILi2ELi2ELi32ELb0ELb0EEEJSH_NS5_IJNSW_ISF_SC_EES1N_EEESI_SJ_SI_SJ_NS1I_6fusion15FusionCallbacksIS1M_NS1P_17LinearCombinationISI_fSI_fLNS_15FloatRoundStyleE2EEESH_S1O_JEEENS4_5SM1004TMEM4LOAD26SM100_TMEM_LOAD_16dp32b32xES14_S1E_NS4_39AutoVectorizingCopyWithAssumedAlignmentILi128EEENS4_14SM90_TMA_STOREES1E_S20_S20_EEEvvEEEEvNT_6ParamsE)
	.align		4
        /*000c*/ 	.word	index@(__assertfail)
	.align		4
        /*0010*/ 	.word	0x00000000
	.align		4
        /*0014*/ 	.word	0xfffffffe
	.align		4
        /*0018*/ 	.word	0x00000000
	.align		4
        /*001c*/ 	.word	0xfffffffd
	.align		4
        /*0020*/ 	.word	0x00000000
	.align		4
        /*0024*/ 	.word	0xfffffffc


//--------------------- .nv.constant4             --------------------------
	.section	.nv.constant4,"a",@progbits
	.align	8
	.align		8
.nv.constant4:
        /*0000*/ 	.dword	__assertfail
	.align		8
        /*0008*/ 	.dword	__unnamed_1
	.align		8
        /*0010*/ 	.dword	__unnamed_2
	.align		8
        /*0018*/ 	.dword	_ZN39_INTERNAL_df4b14a8_4_k_cu_1f90f536_87424cuda3std3__45__cpo5beginE
	.align		8
        /*0020*/ 	.dword	_ZN39_INTERNAL_df4b14a8_4_k_cu_1f90f536_87424cuda3std3__45__cpo3endE
	.align		8
        /*0028*/ 	.dword	_ZN39_INTERNAL_df4b14a8_4_k_cu_1f90f536_87424cuda3std3__45__cpo6cbeginE
	.align		8
        /*0030*/ 	.dword	_ZN39_INTERNAL_df4b14a8_4_k_cu_1f90f536_87424cuda3std3__45__cpo4cendE
	.align		8
        /*0038*/ 	.dword	_ZN39_INTERNAL_df4b14a8_4_k_cu_1f90f536_87424cuda3std3__441_GLOBAL__N__df4b14a8_4_k_cu_1f90f536_87426ignoreE
	.align		8
        /*0040*/ 	.dword	_ZN39_INTERNAL_df4b14a8_4_k_cu_1f90f536_87424cuda3std3__419piecewise_constructE
	.align		8
        /*0048*/ 	.dword	_ZN39_INTERNAL_df4b14a8_4_k_cu_1f90f536_87424cuda3std3__48in_placeE
	.align		8
        /*0050*/ 	.dword	_ZN39_INTERNAL_df4b14a8_4_k_cu_1f90f536_87424cuda3std6ranges3__45__cpo4swapE
	.align		8
        /*0058*/ 	.dword	_ZN39_INTERNAL_df4b14a8_4_k_cu_1f90f536_87424cuda3std6ranges3__45__cpo9iter_moveE
	.align		8
        /*0060*/ 	.dword	_ZN39_INTERNAL_df4b14a8_4_k_cu_1f90f536_87424cute7productE
	.align		8
        /*0068*/ 	.dword	_ZN39_INTERNAL_df4b14a8_4_k_cu_1f90f536_87424cute1_E
	.align		8
        /*0070*/ 	.dword	$str$25
	.align		8
        /*0078*/ 	.dword	$str$26
	.align		8
        /*0080*/ 	.dword	$str$27
	.align		8
        /*0088*/ 	.dword	$str$28


//--------------------- .text._ZN7cutlass13device_kernelINS_4gemm6kernel13GemmUniversalIN4cute5tupleIJiiiiEEENS1_10collective13CollectiveMmaINS1_35MainloopSm100TmaUmmaWarpSpecializedILi4ELi2ELi4ENS5_IJNS4_1CILi2EEENSA_ILi1EEESC_EEEEENS5_IJNSA_ILi64EEENSA_ILi128EEESF_EEENS_12float_e4m3_tENS5_IJlSC_lEEESI_SJ_NS4_8TiledMMAINS4_8MMA_AtomIJNS4_10MMA_TraitsINS4_19SM100_MMA_F8F6F4_SSEJSI_SI_fSF_SG_NS4_17integral_constantINS4_4UMMA5MajorELSQ_0EEESR_NSO_INSP_7ScaleInELSS_0EEEST_EEEEEENS4_6LayoutINS5_IJSC_SC_SC_EEENS5_IJNSA_ILi0EEESY_SY_EEEEENS5_IJNS4_10UnderscoreES11_S11_EEEEENS4_13SM90_TMA_LOADENS4_14ComposedLayoutINS4_7SwizzleILi2ELi4ELi3EEENS4_18smem_ptr_flag_bitsILi8EEENSW_INS5_IJNSA_ILi8EEESF_EEENS5_IJSF_SC_EEEEEEEvNS4_8identityENS4_23SM90_TMA_LOAD_MULTICASTES1E_vS1F_EENS_8epilogue10collective18CollectiveEpilogueINS1I_23Sm100TmaWarpSpecializedILi2ELi2ELi32ELb0ELb0EEEJSH_NS5_IJNSW_ISF_SC_EES1N_EEESI_SJ_SI_SJ_NS1I_6fusion15FusionCallbacksIS1M_NS1P_17LinearCombinationISI_fSI_fLNS_15FloatRoundStyleE2EEESH_S1O_JEEENS4_5SM1004TMEM4LOAD26SM100_TMEM_LOAD_16dp32b32xES14_S1E_NS4_39AutoVectorizingCopyWithAssumedAlignmentILi128EEENS4_14SM90_TMA_STOREES1E_S20_S20_EEEvvEEEEvNT_6ParamsE --------------------------
	.section	.text._ZN7cutlass13device_kernelINS_4gemm6kernel13GemmUniversalIN4cute5tupleIJiiiiEEENS1_10collective13CollectiveMmaINS1_35MainloopSm100TmaUmmaWarpSpecializedILi4ELi2ELi4ENS5_IJNS4_1CILi2EEENSA_ILi1EEESC_EEEEENS5_IJNSA_ILi64EEENSA_ILi128EEESF_EEENS_12float_e4m3_tENS5_IJlSC_lEEESI_SJ_NS4_8TiledMMAINS4_8MMA_AtomIJNS4_10MMA_TraitsINS4_19SM100_MMA_F8F6F4_SSEJSI_SI_fSF_SG_NS4_17integral_constantINS4_4UMMA5MajorELSQ_0EEESR_NSO_INSP_7ScaleInELSS_0EEEST_EEEEEENS4_6LayoutINS5_IJSC_SC_SC_EEENS5_IJNSA_ILi0EEESY_SY_EEEEENS5_IJNS4_10UnderscoreES11_S11_EEEEENS4_13SM90_TMA_LOADENS4_14ComposedLayoutINS4_7SwizzleILi2ELi4ELi3EEENS4_18smem_ptr_flag_bitsILi8EEENSW_INS5_IJNSA_ILi8EEESF_EEENS5_IJSF_SC_EEEEEEEvNS4_8identityENS4_23SM90_TMA_LOAD_MULTICASTES1E_vS1F_EENS_8epilogue10collective18CollectiveEpilogueINS1I_23Sm100TmaWarpSpecializedILi2ELi2ELi32ELb0ELb0EEEJSH_NS5_IJNSW_ISF_SC_EES1N_EEESI_SJ_SI_SJ_NS1I_6fusion15FusionCallbacksIS1M_NS1P_17LinearCombinationISI_fSI_fLNS_15FloatRoundStyleE2EEESH_S1O_JEEENS4_5SM1004TMEM4LOAD26SM100_TMEM_LOAD_16dp32b32xES14_S1E_NS4_39AutoVectorizingCopyWithAssumedAlignmentILi128EEENS4_14SM90_TMA_STOREES1E_S20_S20_EEEvvEEEEvNT_6ParamsE,"ax",@progbits
	.align	128
.text._ZN7cutlass13device_kernelINS_4gemm6kernel13GemmUniversalIN4cute5tupleIJiiiiEEENS1_10collective13CollectiveMmaINS1_35MainloopSm100TmaUmmaWarpSpecializedILi4ELi2ELi4ENS5_IJNS4_1CILi2EEENSA_ILi1EEESC_EEEEENS5_IJNSA_ILi64EEENSA_ILi128EEESF_EEENS_12float_e4m3_tENS5_IJlSC_lEEESI_SJ_NS4_8TiledMMAINS4_8MMA_AtomIJNS4_10MMA_TraitsINS4_19SM100_MMA_F8F6F4_SSEJSI_SI_fSF_SG_NS4_17integral_constantINS4_4UMMA5MajorELSQ_0EEESR_NSO_INSP_7ScaleInELSS_0EEEST_EEEEEENS4_6LayoutINS5_IJSC_SC_SC_EEENS5_IJNSA_ILi0EEESY_SY_EEEEENS5_IJNS4_10UnderscoreES11_S11_EEEEENS4_13SM90_TMA_LOADENS4_14ComposedLayoutINS4_7SwizzleILi2ELi4ELi3EEENS4_18smem_ptr_flag_bitsILi8EEENSW_INS5_IJNSA_ILi8EEESF_EEENS5_IJSF_SC_EEEEEEEvNS4_8identityENS4_23SM90_TMA_LOAD_MULTICASTES1E_vS1F_EENS_8epilogue10collective18CollectiveEpilogueINS1I_23Sm100TmaWarpSpecializedILi2ELi2ELi32ELb0ELb0EEEJSH_NS5_IJNSW_ISF_SC_EES1N_EEESI_SJ_SI_SJ_NS1I_6fusion15FusionCallbacksIS1M_NS1P_17LinearCombinationISI_fSI_fLNS_15FloatRoundStyleE2EEESH_S1O_JEEENS4_5SM1004TMEM4LOAD26SM100_TMEM_LOAD_16dp32b32xES14_S1E_NS4_39AutoVectorizingCopyWithAssumedAlignmentILi128EEENS4_14SM90_TMA_STOREES1E_S20_S20_EEEvvEEEEvNT_6ParamsE:
        .type           _ZN7cutlass13device_kernelINS_4gemm6kernel13GemmUniversalIN4cute5tupleIJiiiiEEENS1_10collective13CollectiveMmaINS1_35MainloopSm100TmaUmmaWarpSpecializedILi4ELi2ELi4ENS5_IJNS4_1CILi2EEENSA_ILi1EEESC_EEEEENS5_IJNSA_ILi64EEENSA_ILi128EEESF_EEENS_12float_e4m3_tENS5_IJlSC_lEEESI_SJ_NS4_8TiledMMAINS4_8MMA_AtomIJNS4_10MMA_TraitsINS4_19SM100_MMA_F8F6F4_SSEJSI_SI_fSF_SG_NS4_17integral_constantINS4_4UMMA5MajorELSQ_0EEESR_NSO_INSP_7ScaleInELSS_0EEEST_EEEEEENS4_6LayoutINS5_IJSC_SC_SC_EEENS5_IJNSA_ILi0EEESY_SY_EEEEENS5_IJNS4_10UnderscoreES11_S11_EEEEENS4_13SM90_TMA_LOADENS4_14ComposedLayoutINS4_7SwizzleILi2ELi4ELi3EEENS4_18smem_ptr_flag_bitsILi8EEENSW_INS5_IJNSA_ILi8EEESF_EEENS5_IJSF_SC_EEEEEEEvNS4_8identityENS4_23SM90_TMA_LOAD_MULTICASTES1E_vS1F_EENS_8epilogue10collective18CollectiveEpilogueINS1I_23Sm100TmaWarpSpecializedILi2ELi2ELi32ELb0ELb0EEEJSH_NS5_IJNSW_ISF_SC_EES1N_EEESI_SJ_SI_SJ_NS1I_6fusion15FusionCallbacksIS1M_NS1P_17LinearCombinationISI_fSI_fLNS_15FloatRoundStyleE2EEESH_S1O_JEEENS4_5SM1004TMEM4LOAD26SM100_TMEM_LOAD_16dp32b32xES14_S1E_NS4_39AutoVectorizingCopyWithAssumedAlignmentILi128EEENS4_14SM90_TMA_STOREES1E_S20_S20_EEEvvEEEEvNT_6ParamsE,@function
        .size           _ZN7cutlass13device_kernelINS_4gemm6kernel13GemmUniversalIN4cute5tupleIJiiiiEEENS1_10collective13CollectiveMmaINS1_35MainloopSm100TmaUmmaWarpSpecializedILi4ELi2ELi4ENS5_IJNS4_1CILi2EEENSA_ILi1EEESC_EEEEENS5_IJNSA_ILi64EEENSA_ILi128EEESF_EEENS_12float_e4m3_tENS5_IJlSC_lEEESI_SJ_NS4_8TiledMMAINS4_8MMA_AtomIJNS4_10MMA_TraitsINS4_19SM100_MMA_F8F6F4_SSEJSI_SI_fSF_SG_NS4_17integral_constantINS4_4UMMA5MajorELSQ_0EEESR_NSO_INSP_7ScaleInELSS_0EEEST_EEEEEENS4_6LayoutINS5_IJSC_SC_SC_EEENS5_IJNSA_ILi0EEESY_SY_EEEEENS5_IJNS4_10UnderscoreES11_S11_EEEEENS4_13SM90_TMA_LOADENS4_14ComposedLayoutINS4_7SwizzleILi2ELi4ELi3EEENS4_18smem_ptr_flag_bitsILi8EEENSW_INS5_IJNSA_ILi8EEESF_EEENS5_IJSF_SC_EEEEEEEvNS4_8identityENS4_23SM90_TMA_LOAD_MULTICASTES1E_vS1F_EENS_8epilogue10collective18CollectiveEpilogueINS1I_23Sm100TmaWarpSpecializedILi2ELi2ELi32ELb0ELb0EEEJSH_NS5_IJNSW_ISF_SC_EES1N_EEESI_SJ_SI_SJ_NS1I_6fusion15FusionCallbacksIS1M_NS1P_17LinearCombinationISI_fSI_fLNS_15FloatRoundStyleE2EEESH_S1O_JEEENS4_5SM1004TMEM4LOAD26SM100_TMEM_LOAD_16dp32b32xES14_S1E_NS4_39AutoVectorizingCopyWithAssumedAlignmentILi128EEENS4_14SM90_TMA_STOREES1E_S20_S20_EEEvvEEEEvNT_6ParamsE,(.L_x_149 - _ZN7cutlass13device_kernelINS_4gemm6kernel13GemmUniversalIN4cute5tupleIJiiiiEEENS1_10collective13CollectiveMmaINS1_35MainloopSm100TmaUmmaWarpSpecializedILi4ELi2ELi4ENS5_IJNS4_1CILi2EEENSA_ILi1EEESC_EEEEENS5_IJNSA_ILi64EEENSA_ILi128EEESF_EEENS_12float_e4m3_tENS5_IJlSC_lEEESI_SJ_NS4_8TiledMMAINS4_8MMA_AtomIJNS4_10MMA_TraitsINS4_19SM100_MMA_F8F6F4_SSEJSI_SI_fSF_SG_NS4_17integral_constantINS4_4UMMA5MajorELSQ_0EEESR_NSO_INSP_7ScaleInELSS_0EEEST_EEEEEENS4_6LayoutINS5_IJSC_SC_SC_EEENS5_IJNSA_ILi0EEESY_SY_EEEEENS5_IJNS4_10UnderscoreES11_S11_EEEEENS4_13SM90_TMA_LOADENS4_14ComposedLayoutINS4_7SwizzleILi2ELi4ELi3EEENS4_18smem_ptr_flag_bitsILi8EEENSW_INS5_IJNSA_ILi8EEESF_EEENS5_IJSF_SC_EEEEEEEvNS4_8identityENS4_23SM90_TMA_LOAD_MULTICASTES1E_vS1F_EENS_8epilogue10collective18CollectiveEpilogueINS1I_23Sm100TmaWarpSpecializedILi2ELi2ELi32ELb0ELb0EEEJSH_NS5_IJNSW_ISF_SC_EES1N_EEESI_SJ_SI_SJ_NS1I_6fusion15FusionCallbacksIS1M_NS1P_17LinearCombinationISI_fSI_fLNS_15FloatRoundStyleE2EEESH_S1O_JEEENS4_5SM1004TMEM4LOAD26SM100_TMEM_LOAD_16dp32b32xES14_S1E_NS4_39AutoVectorizingCopyWithAssumedAlignmentILi128EEENS4_14SM90_TMA_STOREES1E_S20_S20_EEEvvEEEEvNT_6ParamsE)
        .other          _ZN7cutlass13device_kernelINS_4gemm6kernel13GemmUniversalIN4cute5tupleIJiiiiEEENS1_10collective13CollectiveMmaINS1_35MainloopSm100TmaUmmaWarpSpecializedILi4ELi2ELi4ENS5_IJNS4_1CILi2EEENSA_ILi1EEESC_EEEEENS5_IJNSA_ILi64EEENSA_ILi128EEESF_EEENS_12float_e4m3_tENS5_IJlSC_lEEESI_SJ_NS4_8TiledMMAINS4_8MMA_AtomIJNS4_10MMA_TraitsINS4_19SM100_MMA_F8F6F4_SSEJSI_SI_fSF_SG_NS4_17integral_constantINS4_4UMMA5MajorELSQ_0EEESR_NSO_INSP_7ScaleInELSS_0EEEST_EEEEEENS4_6LayoutINS5_IJSC_SC_SC_EEENS5_IJNSA_ILi0EEESY_SY_EEEEENS5_IJNS4_10UnderscoreES11_S11_EEEEENS4_13SM90_TMA_LOADENS4_14ComposedLayoutINS4_7SwizzleILi2ELi4ELi3EEENS4_18smem_ptr_flag_bitsILi8EEENSW_INS5_IJNSA_ILi8EEESF_EEENS5_IJSF_SC_EEEEEEEvNS4_8identityENS4_23SM90_TMA_LOAD_MULTICASTES1E_vS1F_EENS_8epilogue10collective18CollectiveEpilogueINS1I_23Sm100TmaWarpSpecializedILi2ELi2ELi32ELb0ELb0EEEJSH_NS5_IJNSW_ISF_SC_EES1N_EEESI_SJ_SI_SJ_NS1I_6fusion15FusionCallbacksIS1M_NS1P_17LinearCombinationISI_fSI_fLNS_15FloatRoundStyleE2EEESH_S1O_JEEENS4_5SM1004TMEM4LOAD26SM100_TMEM_LOAD_16dp32b32xES14_S1E_NS4_39AutoVectorizingCopyWithAssumedAlignmentILi128EEENS4_14SM90_TMA_STOREES1E_S20_S20_EEEvvEEEEvNT_6ParamsE,@"STO_CUDA_ENTRY STV_DEFAULT"
_ZN7cutlass13device_kernelINS_4gemm6kernel13GemmUniversalIN4cute5tupleIJiiiiEEENS1_10collective13CollectiveMmaINS1_35MainloopSm100TmaUmmaWarpSpecializedILi4ELi2ELi4ENS5_IJNS4_1CILi2EEENSA_ILi1EEESC_EEEEENS5_IJNSA_ILi64EEENSA_ILi128EEESF_EEENS_12float_e4m3_tENS5_IJlSC_lEEESI_SJ_NS4_8TiledMMAINS4_8MMA_AtomIJNS4_10MMA_TraitsINS4_19SM100_MMA_F8F6F4_SSEJSI_SI_fSF_SG_NS4_17integral_constantINS4_4UMMA5MajorELSQ_0EEESR_NSO_INSP_7ScaleInELSS_0EEEST_EEEEEENS4_6LayoutINS5_IJSC_SC_SC_EEENS5_IJNSA_ILi0EEESY_SY_EEEEENS5_IJNS4_10UnderscoreES11_S11_EEEEENS4_13SM90_TMA_LOADENS4_14ComposedLayoutINS4_7SwizzleILi2ELi4ELi3EEENS4_18smem_ptr_flag_bitsILi8EEENSW_INS5_IJNSA_ILi8EEESF_EEENS5_IJSF_SC_EEEEEEEvNS4_8identityENS4_23SM90_TMA_LOAD_MULTICASTES1E_vS1F_EENS_8epilogue10collective18CollectiveEpilogueINS1I_23Sm100TmaWarpSpecializedILi2ELi2ELi32ELb0ELb0EEEJSH_NS5_IJNSW_ISF_SC_EES1N_EEESI_SJ_SI_SJ_NS1I_6fusion15FusionCallbacksIS1M_NS1P_17LinearCombinationISI_fSI_fLNS_15FloatRoundStyleE2EEESH_S1O_JEEENS4_5SM1004TMEM4LOAD26SM100_TMEM_LOAD_16dp32b32xES14_S1E_NS4_39AutoVectorizingCopyWithAssumedAlignmentILi128EEENS4_14SM90_TMA_STOREES1E_S20_S20_EEEvvEEEEvNT_6ParamsE:
[----:B------:R-:W1:Y:S01]  /*0000*/  LDC R1, c[0x0][0x37c] ;  /* 0x0000df00ff017b82 */ /* 0x000e620000000800 */
[----:B------:R-:W2:Y:S01]  /*0010*/  S2R R93, SR_TID.X ;  /* 0x00000000005d7919 */ /* 0x000ea20000002100 */
[----:B------:R-:W3:Y:S01]  /*0020*/  LDCU.64 UR8, c[0x0][0x890] ;  /* 0x00011200ff0877ac */ /* 0x000ee20008000a00 */
[----:B------:R-:W-:Y:S02]  /*0030*/  PRMT R84, RZ, 0x7610, R84 ;  /* 0x00007610ff547816 */ /* 0x000fe40000000054 */
[----:B------:R-:W-:Y:S01]  /*0040*/  ELECT P3, URZ, PT ;  /* 0x0000000000ff782f */ /* 0x000fe20003860000 */
[----:B---3--:R-:W-:-:S04]  /*0050*/  UISETP.NE.U32.AND UP0, UPT, UR8, URZ, UPT ;  /* 0x000000ff0800728c */ /* 0x008fc8000bf05070 */
[----:B------:R-:W-:Y:S01]  /*0060*/  UISETP.NE.AND.EX UP0, UPT, UR9, URZ, UPT, UP0 ;  /* 0x000000ff0900728c */ /* 0x000fe2000bf05300 */
[----:B--2---:R-:W-:-:S05]  /*0070*/  SHF.R.U32.HI R85, RZ, 0x5, R93 ;  /* 0x00000005ff557819 */ /* 0x004fca000001165d */
[----:B------:R-:W2:Y:S02]  /*0080*/  SHFL.IDX PT, R0, R85, RZ, 0x1f ;  /* 0x00001fff55007589 */ /* 0x000ea400000e0000 */
[----:B--2---:R-:W-:Y:S01]  /*0090*/  R2UR UR18, R0 ;  /* 0x00000000001272ca */ /* 0x004fe200000e0000 */
[----:B-1----:R-:W-:-:S14]  /*00a0*/  BRA.U UP0, `(.L_x_0) ;  /* 0x0000000100307547 */ /* 0x002fdc000b800000 */
[----:B------:R-:W1:Y:S02]  /*00b0*/  LDCU.64 UR4, c[0x0][0x888] ;  /* 0x00011100ff0477ac */ /* 0x000e640008000a00 */
[----:B-1----:R-:W-:-:S04]  /*00c0*/  UISETP.NE.U32.AND UP0, UPT, UR4, URZ, UPT ;  /* 0x000000ff0400728c */ /* 0x002fc8000bf05070 */
[----:B------:R-:W-:-:S09]  /*00d0*/  UISETP.NE.AND.EX UP0, UPT, UR5, URZ, UPT, UP0 ;  /* 0x000000ff0500728c */ /* 0x000fd2000bf05300 */
[----:B------:R-:W-:Y:S05]  /*00e0*/  BRA.U !UP0, `(.L_x_1) ;  /* 0x0000000108147547 */ /* 0x000fea000b800000 */
[----:B------:R-:W1:Y:S01]  /*00f0*/  LDC.64 R2, c[0x0][0x888] ;  /* 0x00022200ff027b82 */ /* 0x000e620000000a00 */
[----:B------:R-:W1:Y:S02]  /*0100*/  LDCU.64 UR4, c[0x0][0x358] ;  /* 0x00006b00ff0477ac */ /* 0x000e640008000a00 */
[----:B-1----:R1:W5:Y:S01]  /*0110*/  LDG.E R41, desc[UR4][R2.64] ;  /* 0x0000000402297981 */ /* 0x002362000c1e1900 */
[----:B------:R-:W-:Y:S01]  /*0120*/  HFMA2 R84, -RZ, RZ, 0, 5.9604644775390625e-08 ;  /* 0x00000001ff547431 */ /* 0x000fe200000001ff */
[----:B------:R-:W-:Y:S05]  /*0130*/  BRA `(.L_x_0) ;  /* 0x00000000000c7947 */ /* 0x000fea0003800000 */
.L_x_1:
[----:B------:R-:W1:Y:S01]  /*0140*/  LDCU UR4, c[0x0][0x880] ;  /* 0x00011000ff0477ac */ /* 0x000e620008000800 */
[----:B------:R-:W-:Y:S01]  /*0150*/  HFMA2 R84, -RZ, RZ, 0, 5.9604644775390625e-08 ;  /* 0x00000001ff547431 */ /* 0x000fe200000001ff */
[----:B-1----:R-:W-:-:S07]  /*0160*/  MOV R41, UR4 ;  /* 0x0000000400297c02 */ /* 0x002fce0008000f00 */
.L_x_0:
[----:B------:R-:W2:Y:S02]  /*0170*/  LDCU.64 UR4, c[0x0][0x8b0] ;  /* 0x00011600ff0477ac */ /* 0x000ea40008000a00 */
[----:B--2---:R-:W-:-:S04]  /*0180*/  UISETP.NE.U32.AND UP0, UPT, UR4, URZ, UPT ;  /* 0x000000ff0400728c */ /* 0x004fc8000bf05070 */
[----:B------:R-:W-:-:S09]  /*0190*/  UISETP.NE.AND.EX UP0, UPT, UR5, URZ, UPT, UP0 ;  /* 0x000000ff0500728c */ /* 0x000fd2000bf05300 */
[----:B------:R-:W-:Y:S05]  /*01a0*/  BRA.U UP0, `(.L_x_2) ;  /* 0x0000000100287547 */ /* 0x000fea000b800000 */
[----:B------:R-:W2:Y:S02]  /*01b0*/  LDCU.64 UR4, c[0x0][0x8a8] ;  /* 0x00011500ff0477ac */ /* 0x000ea40008000a00 */
[----:B--2---:R-:W-:-:S04]  /*01c0*/  UISETP.NE.U32.AND UP0, UPT, UR4, URZ, UPT ;  /* 0x000000ff0400728c */ /* 0x004fc8000bf05070 */
[----:B------:R-:W-:-:S09]  /*01d0*/  UISETP.NE.AND.EX UP0, UPT, UR5, URZ, UPT, UP0 ;  /* 0x000000ff0500728c */ /* 0x000fd2000bf05300 */
[----:B------:R-:W-:Y:S05]  /*01e0*/  BRA.U !UP0, `(.L_x_3) ;  /* 0x0000000108107547 */ /* 0x000fea000b800000 */
[----:B------:R-:W2:Y:S01]  /*01f0*/  LDC.64 R38, c[0x0][0x8a8] ;  /* 0x00022a00ff267b82 */ /* 0x000ea20000000a00 */
[----:B------:R-:W2:Y:S02]  /*0200*/  LDCU.64 UR4, c[0x0][0x358] ;  /* 0x00006b00ff0477ac */ /* 0x000ea40008000a00 */
[----:B--2---:R2:W5:Y:S01]  /*0210*/  LDG.E R38, desc[UR4][R38.64] ;  /* 0x0000000426267981 */ /* 0x004562000c1e1900 */
[----:B------:R-:W-:Y:S05]  /*0220*/  BRA `(.L_x_2) ;  /* 0x0000000000087947 */ /* 0x000fea0003800000 */
.L_x_3:
[----:B------:R-:W2:Y:S02]  /*0230*/  LDCU UR4, c[0x0][0x8a0] ;  /* 0x00011400ff0477ac */ /* 0x000ea40008000800 */
[----:B--2---:R-:W-:Y:S02]  /*0240*/  MOV R38, UR4 ;  /* 0x0000000400267c02 */ /* 0x004fe40008000f00 */
.L_x_2:
[----:B------:R-:W-:Y:S01]  /*0250*/  IMAD.U32 R0, RZ, RZ, UR18 ;  /* 0x00000012ff007e24 */ /* 0x000fe2000f8e00ff */
[----:B------:R-:W-:Y:S04]  /*0260*/  BSSY.RECONVERGENT B0, `(.L_x_4) ;  /* 0x000000c000007945 */ /* 0x000fe80003800200 */
[C---:B------:R-:W-:Y:S02]  /*0270*/  ISETP.NE.OR P1, PT, R0.reuse, 0x1, !P3 ;  /* 0x000000010000780c */ /* 0x040fe40005f25670 */
[----:B------:R-:W-:-:S11]  /*0280*/  ISETP.NE.OR P0, PT, R0, 0x3, !P3 ;  /* 0x000000030000780c */ /* 0x000fd60005f05670 */
[----:B------:R-:W-:Y:S05]  /*0290*/  @P1 BRA `(.L_x_5) ;  /* 0x0000000000201947 */ /* 0x000fea0003800000 */
[----:B------:R-:W3:Y:S02]  /*02a0*/  LDCU.64 UR4, c[0x0][0x348] ;  /* 0x00006900ff0477ac */ /* 0x000ee40008000a00 */
[----:B---3--:R-:W-:Y:S02]  /*02b0*/  UIADD3 UR6, UP1, UPT, UR4, 0x80, URZ ;  /* 0x0000008004067890 */ /* 0x008fe4000ff3e0ff */
[----:B------:R-:W-:Y:S02]  /*02c0*/  UIADD3 UR4, UP0, UPT, UR4, 0x180, URZ ;  /* 0x0000018004047890 */ /* 0x000fe4000ff1e0ff */
[----:B------:R-:W-:Y:S02]  /*02d0*/  UIADD3.X UR7, UPT, UPT, URZ, UR5, URZ, UP1, !UPT ;  /* 0x00000005ff077290 */ /* 0x000fe40008ffe4ff */
[----:B------:R-:W-:-:S07]  /*02e0*/  UIADD3.X UR5, UPT, UPT, URZ, UR5, URZ, UP0, !UPT ;  /* 0x00000005ff057290 */ /* 0x000fce00087fe4ff */
[----:B------:R3:W-:Y:S02]  /*02f0*/  UTMACCTL.PF [UR6] ;  /* 0x00000000060079b9 */ /* 0x0007e40008040000 */
[----:B------:R3:W-:Y:S02]  /*0300*/  UTMACCTL.PF [UR4] ;  /* 0x00000000040079b9 */ /* 0x0007e40008040000 */
[----:B---3--:R-:W-:Y:S01]  /*0310*/  NOP ;  /* 0x0000000000007918 */ /* 0x008fe20000000000 */
.L_x_5:
[----:B------:R-:W-:Y:S05]  /*0320*/  BSYNC.RECONVERGENT B0 ;  /* 0x0000000000007941 */ /* 0x000fea0003800200 */
.L_x_4:
[----:B------:R-:W-:Y:S04]  /*0330*/  BSSY.RECONVERGENT B0, `(.L_x_6) ;  /* 0x000000a000007945 */ /* 0x000fe80003800200 */
        /* <DEDUP_REMOVED lines=9> */
.L_x_7:
[----:B------:R-:W-:Y:S05]  /*03d0*/  BSYNC.RECONVERGENT B0 ;  /* 0x0000000000007941 */ /* 0x000fea0003800200 */
.L_x_6:
[----:B------:R-:W3:Y:S01]  /*03e0*/  LDCU.64 UR4, c[0x0][0x888] ;  /* 0x00011100ff0477ac */ /* 0x000ee20008000a00 */
[----:B------:R-:W-:Y:S02]  /*03f0*/  UISETP.EQ.U32.AND UP2, UPT, UR8, URZ, UPT ;  /* 0x000000ff0800728c */ /* 0x000fe4000bf42070 */
[----:B------:R-:W-:Y:S02]  /*0400*/  UPLOP3.LUT UP3, UPT, UPT, UPT, UPT, 0x80, 0x8 ;  /* 0x000000000008789c */ /* 0x000fe40003f6f070 */
[----:B---3--:R-:W-:-:S04]  /*0410*/  UISETP.NE.U32.AND UP0, UPT, UR4, URZ, UPT ;  /* 0x000000ff0400728c */ /* 0x008fc8000bf05070 */
[----:B------:R-:W-:-:S04]  /*0420*/  UISETP.NE.AND.EX UP1, UPT, UR5, URZ, UPT, UP0 ;  /* 0x000000ff0500728c */ /* 0x000fc8000bf25300 */
[----:B------:R-:W-:-:S04]  /*0430*/  UISETP.EQ.OR.EX UP4, UPT, UR9, URZ, !UP1, UP2 ;  /* 0x000000ff0900728c */ /* 0x000fc8000cf82720 */
[----:B------:R-:W-:-:S06]  /*0440*/  UP2UR UR4, UPR, URZ, 0x10 ;  /* 0x00000010ff047883 */ /* 0x000fcc0008000000 */
[----:B------:R-:W-:Y:S01]  /*0450*/  MOV R86, UR4 ;  /* 0x0000000400567c02 */ /* 0x000fe20008000f00 */
[----:B------:R-:W-:Y:S06]  /*0460*/  BRA.U !UP4, `(.L_x_8) ;  /* 0x000000010c207547 */ /* 0x000fec000b800000 */
[----:B------:R-:W-:Y:S01]  /*0470*/  UISETP.NE.U32.AND UP2, UPT, UR8, URZ, UPT ;  /* 0x000000ff0800728c */ /* 0x000fe2000bf45070 */
[----:B-----5:R-:W-:Y:S01]  /*0480*/  FSETP.NEU.AND P0, PT, R41, RZ, PT ;  /* 0x000000ff2900720b */ /* 0x020fe20003f0d000 */
[----:B------:R-:W-:Y:S02]  /*0490*/  USEL UR4, URZ, 0xffffffff, UP1 ;  /* 0xffffffffff047887 */ /* 0x000fe40008800000 */
[----:B------:R-:W-:-:S10]  /*04a0*/  UISETP.NE.AND.EX UP2, UPT, UR9, URZ, UPT, UP2 ;  /* 0x000000ff0900728c */ /* 0x000fd4000bf45320 */
[----:B------:R-:W-:Y:S01]  /*04b0*/  VOTEU.ANY UP0, P0 ;  /* 0x0000000000ff7886 */ /* 0x000fe20000000100 */
[----:B------:R-:W-:-:S04]  /*04c0*/  @!UP2 USEL UR4, URZ, 0xffffffff, UP0 ;  /* 0xffffffffff04a887 */ /* 0x000fc80008000000 */
[----:B------:R-:W-:-:S04]  /*04d0*/  ULOP3.LUT UR4, UR4, 0x1, URZ, 0xc0, !UPT ;  /* 0x0000000104047892 */ /* 0x000fc8000f8ec0ff */
[----:B------:R-:W-:-:S11]  /*04e0*/  UISETP.NE.U32.AND UP3, UPT, UR4, 0x1, UPT ;  /* 0x000000010400788c */ /* 0x000fd6000bf65070 */
.L_x_8:
[----:B-1----:R-:W1:Y:S01]  /*04f0*/  SHFL.IDX PT, R2, R85, RZ, 0x1f ;  /* 0x00001fff55027589 */ /* 0x002e6200000e0000 */
[----:B------:R-:W-:Y:S01]  /*0500*/  UISETP.NE.AND UP6, UPT, UR18, 0x2, UPT ;  /* 0x000000021200788c */ /* 0x000fe2000bfc5270 */
[----:B-1----:R-:W-:-:S13]  /*0510*/  ISETP.NE.AND P0, PT, R2, RZ, PT ;  /* 0x000000ff0200720c */ /* 0x002fda0003f05270 */
[----:B------:R-:W-:Y:S05]  /*0520*/  @P0 BRA `(.L_x_9) ;  /* 0x0000000000580947 */ /* 0x000fea0003800000 */
[----:B------:R-:W1:Y:S01]  /*0530*/  S2UR UR4, SR_CgaCtaId ;  /* 0x00000000000479c3 */ /* 0x000e620000008800 */
[----:B------:R-:W-:Y:S01]  /*0540*/  UMOV UR5, 0x400 ;  /* 0x0000040000057882 */ /* 0x000fe20000000000 */
[----:B------:R-:W-:Y:S01]  /*0550*/  UMOV UR8, 0x1 ;  /* 0x0000000100087882 */ /* 0x000fe20000000000 */
[----:B------:R-:W-:Y:S01]  /*0560*/  UMOV UR6, 0x2 ;  /* 0x0000000200067882 */ /* 0x000fe20000000000 */
[----:B------:R-:W-:-:S04]  /*0570*/  UIADD3 UR8, UPT, UPT, -UR8, 0x100000, URZ ;  /* 0x0010000008087890 */ /* 0x000fc8000fffe1ff */
[----:B------:R-:W-:Y:S02]  /*0580*/  USHF.L.U32 UR9, UR8, 0xb, URZ ;  /* 0x0000000b08097899 */ /* 0x000fe400080006ff */
[----:B------:R-:W-:Y:S02]  /*0590*/  USHF.L.U32 UR8, UR8, 0x1, URZ ;  /* 0x0000000108087899 */ /* 0x000fe400080006ff */
[----:B------:R-:W-:-:S04]  /*05a0*/  UIADD3 UR6, UPT, UPT, -UR6, 0x100000, URZ ;  /* 0x0010000006067890 */ /* 0x000fc8000fffe1ff */
[----:B------:R-:W-:Y:S02]  /*05b0*/  USHF.L.U32 UR7, UR6, 0xb, URZ ;  /* 0x0000000b06077899 */ /* 0x000fe400080006ff */
[----:B------:R-:W-:Y:S01]  /*05c0*/  USHF.L.U32 UR6, UR6, 0x1, URZ ;  /* 0x0000000106067899 */ /* 0x000fe200080006ff */
[----:B------:R-:W-:Y:S01]  /*05d0*/  ELECT P0, URZ, PT ;  /* 0x0000000000ff782f */ /* 0x000fe20003800000 */
[----:B-1----:R-:W-:Y:S01]  /*05e0*/  ULEA UR4, UR4, UR5, 0x18 ;  /* 0x0000000504047291 */ /* 0x002fe2000f8ec0ff */
[----:B------:R-:W1:Y:S11]  /*05f0*/  FENCE.VIEW.ASYNC.S ;  /* 0x00000000000073c6 */ /* 0x000e760000000000 */
[----:B-1----:R1:W3:Y:S01]  /*0600*/  SYNCS.EXCH.64 URZ, [UR4], UR8 ;  /* 0x0000000804ff75b2 */ /* 0x0022e20008000100 */
[----:B------:R1:W4:Y:S01]  /*0610*/  SYNCS.EXCH.64 URZ, [UR4+0x20], UR6 ;  /* 0x0000200604ff75b2 */ /* 0x0003220008000100 */
[----:B------:R1:W1:Y:S01]  /*0620*/  SYNCS.EXCH.64 URZ, [UR4+0x8], UR8 ;  /* 0x0000080804ff75b2 */ /* 0x0002620008000100 */
[----:B------:R1:W1:Y:S01]  /*0630*/  SYNCS.EXCH.64 URZ, [UR4+0x28], UR6 ;  /* 0x0000280604ff75b2 */ /* 0x0002620008000100 */
[----:B------:R1:W1:Y:S01]  /*0640*/  SYNCS.EXCH.64 URZ, [UR4+0x10], UR8 ;  /* 0x0000100804ff75b2 */ /* 0x0002620008000100 */
[----:B------:R1:W1:Y:S01]  /*0650*/  SYNCS.EXCH.64 URZ, [UR4+0x30], UR6 ;  /* 0x0000300604ff75b2 */ /* 0x0002620008000100 */
[----:B------:R1:W1:Y:S01]  /*0660*/  SYNCS.EXCH.64 URZ, [UR4+0x18], UR8 ;  /* 0x0000180804ff75b2 */ /* 0x0002620008000100 */
[----:B------:R1:W1:Y:S01]  /*0670*/  SYNCS.EXCH.64 URZ, [UR4+0x38], UR6 ;  /* 0x0000380604ff75b2 */ /* 0x0002620008000100 */
[----:B------:R-:W-:Y:S01]  /*0680*/  NOP ;  /* 0x0000000000007918 */ /* 0x000fe20000000000 */
.L_x_9:
[----:B------:R-:W2:Y:S01]  /*0690*/  SHFL.IDX PT, R2, R85, RZ, 0x1f ;  /* 0x00001fff55027589 */ /* 0x000ea200000e0000 */
[----:B------:R-:W-:Y:S01]  /*06a0*/  NOP ;  /* 0x0000000000007918 */ /* 0x000fe20000000000 */
[----:B--2---:R-:W-:-:S13]  /*06b0*/  ISETP.NE.AND P0, PT, R2, 0x1, PT ;  /* 0x000000010200780c */ /* 0x004fda0003f05270 */
[----:B------:R-:W-:Y:S05]  /*06c0*/  @P0 BRA `(.L_x_10) ;  /* 0x0000000000480947 */ /* 0x000fea0003800000 */
[----:B-1----:R-:W1:Y:S01]  /*06d0*/  S2UR UR4, SR_CgaCtaId ;  /* 0x00000000000479c3 */ /* 0x002e620000008800 */
        /* <DEDUP_REMOVED lines=12> */
[----:B-1----:R2:W1:Y:S01]  /*07a0*/  SYNCS.EXCH.64 URZ, [UR4+0x40], UR8 ;  /* 0x0000400804ff75b2 */ /* 0x0024620008000100 */
[----:B------:R2:W1:Y:S01]  /*07b0*/  SYNCS.EXCH.64 URZ, [UR4+0x50], UR6 ;  /* 0x0000500604ff75b2 */ /* 0x0004620008000100 */
[----:B------:R2:W1:Y:S01]  /*07c0*/  SYNCS.EXCH.64 URZ, [UR4+0x48], UR8 ;  /* 0x0000480804ff75b2 */ /* 0x0004620008000100 */
[----:B------:R2:W1:Y:S02]  /*07d0*/  SYNCS.EXCH.64 URZ, [UR4+0x58], UR6 ;  /* 0x0000580604ff75b2 */ /* 0x0004640008000100 */
[----:B--2---:R-:W-:Y:S01]  /*07e0*/  NOP ;  /* 0x0000000000007918 */ /* 0x004fe20000000000 */
.L_x_10:
[----:B------:R-:W2:Y:S01]  /*07f0*/  SHFL.IDX PT, R2, R85, RZ, 0x1f ;  /* 0x00001fff55027589 */ /* 0x000ea200000e0000 */
[----:B------:R-:W-:Y:S01]  /*0800*/  NOP ;  /* 0x0000000000007918 */ /* 0x000fe20000000000 */
[----:B--2---:R-:W-:-:S13]  /*0810*/  ISETP.NE.AND P0, PT, R2, 0x3, PT ;  /* 0x000000030200780c */ /* 0x004fda0003f05270 */
[----:B------:R-:W-:Y:S05]  /*0820*/  @P0 BRA `(.L_x_11) ;  /* 0x0000000000300947 */ /* 0x000fea0003800000 */
[----:B-1----:R-:W1:Y:S01]  /*0830*/  S2UR UR4, SR_CgaCtaId ;  /* 0x00000000000479c3 */ /* 0x002e620000008800 */
[----:B------:R-:W-:Y:S01]  /*0840*/  UMOV UR6, 0x400 ;  /* 0x0000040000067882 */ /* 0x000fe20000000000 */
[----:B------:R-:W-:Y:S01]  /*0850*/  UMOV UR5, 0x20 ;  /* 0x0000002000057882 */ /* 0x000fe20000000000 */
[----:B------:R-:W-:Y:S01]  /*0860*/  ELECT P0, URZ, PT ;  /* 0x0000000000ff782f */ /* 0x000fe20003800000 */
[----:B-1----:R-:W-:Y:S02]  /*0870*/  ULEA UR6, UR4, UR6, 0x18 ;  /* 0x0000000604067291 */ /* 0x002fe4000f8ec0ff */
[----:B------:R-:W-:-:S04]  /*0880*/  UIADD3 UR4, UPT, UPT, -UR5, 0x100000, URZ ;  /* 0x0010000005047890 */ /* 0x000fc8000fffe1ff */
[----:B------:R-:W-:Y:S02]  /*0890*/  USHF.L.U32 UR5, UR4, 0xb, URZ ;  /* 0x0000000b04057899 */ /* 0x000fe400080006ff */
[----:B------:R-:W-:Y:S01]  /*08a0*/  USHF.L.U32 UR4, UR4, 0x1, URZ ;  /* 0x0000000104047899 */ /* 0x000fe200080006ff */
[----:B------:R-:W1:Y:S11]  /*08b0*/  FENCE.VIEW.ASYNC.S ;  /* 0x00000000000073c6 */ /* 0x000e760000000000 */
[----:B-1----:R2:W1:Y:S01]  /*08c0*/  SYNCS.EXCH.64 URZ, [UR6+0x60], UR4 ;  /* 0x0000600406ff75b2 */ /* 0x0024620008000100 */
[----:B------:R2:W1:Y:S02]  /*08d0*/  SYNCS.EXCH.64 URZ, [UR6+0x68], UR4 ;  /* 0x0000680406ff75b2 */ /* 0x0004640008000100 */
[----:B--2---:R-:W-:Y:S01]  /*08e0*/  NOP ;  /* 0x0000000000007918 */ /* 0x004fe20000000000 */
.L_x_11:
[----:B------:R-:W2:Y:S01]  /*08f0*/  SHFL.IDX PT, R2, R85, RZ, 0x1f ;  /* 0x00001fff55027589 */ /* 0x000ea200000e0000 */
[----:B------:R-:W-:Y:S01]  /*0900*/  NOP ;  /* 0x0000000000007918 */ /* 0x000fe20000000000 */
[----:B--2---:R-:W-:-:S13]  /*0910*/  ISETP.NE.AND P0, PT, R2, 0x4, PT ;  /* 0x000000040200780c */ /* 0x004fda0003f05270 */
[----:B------:R-:W-:Y:S05]  /*0920*/  @P0 BRA `(.L_x_12) ;  /* 0x00000000004c0947 */ /* 0x000fea0003800000 */
[----:B-1----:R-:W1:Y:S01]  /*0930*/  S2UR UR6, SR_CgaCtaId ;  /* 0x00000000000679c3 */ /* 0x002e620000008800 */
[----:B------:R-:W-:Y:S01]  /*0940*/  UMOV UR4, 0x1e0 ;  /* 0x000001e000047882 */ /* 0x000fe20000000000 */
[----:B------:R-:W-:Y:S01]  /*0950*/  UMOV UR5, 0x400 ;  /* 0x0000040000057882 */ /* 0x000fe20000000000 */
[----:B------:R-:W-:Y:S01]  /*0960*/  USEL UR4, UR4, 0x1a0, UP3 ;  /* 0x000001a004047887 */ /* 0x000fe20009800000 */
[----:B------:R-:W-:Y:S01]  /*0970*/  UMOV UR8, 0x1 ;  /* 0x0000000100087882 */ /* 0x000fe20000000000 */
[----:B------:R-:W-:Y:S01]  /*0980*/  ELECT P0, URZ, PT ;  /* 0x0000000000ff782f */ /* 0x000fe20003800000 */
[----:B------:R-:W-:-:S04]  /*0990*/  UIADD3 UR8, UPT, UPT, -UR8, 0x100000, URZ ;  /* 0x0010000008087890 */ /* 0x000fc8000fffe1ff */
[----:B------:R-:W-:Y:S02]  /*09a0*/  USHF.L.U32 UR9, UR8, 0xb, URZ ;  /* 0x0000000b08097899 */ /* 0x000fe400080006ff */
[----:B------:R-:W-:Y:S02]  /*09b0*/  USHF.L.U32 UR8, UR8, 0x1, URZ ;  /* 0x0000000108087899 */ /* 0x000fe400080006ff */
[----:B-1----:R-:W-:Y:S02]  /*09c0*/  ULEA UR6, UR6, UR5, 0x18 ;  /* 0x0000000506067291 */ /* 0x002fe4000f8ec0ff */
[----:B------:R-:W-:-:S04]  /*09d0*/  UIADD3 UR4, UPT, UPT, -UR4, 0x100000, URZ ;  /* 0x0010000004047890 */ /* 0x000fc8000fffe1ff */
[----:B------:R-:W-:Y:S02]  /*09e0*/  USHF.L.U32 UR5, UR4, 0xb, URZ ;  /* 0x0000000b04057899 */ /* 0x000fe400080006ff */
[----:B------:R-:W-:Y:S01]  /*09f0*/  USHF.L.U32 UR4, UR4, 0x1, URZ ;  /* 0x0000000104047899 */ /* 0x000fe200080006ff */
[----:B------:R-:W1:Y:S03]  /*0a00*/  FENCE.VIEW.ASYNC.S ;  /* 0x00000000000073c6 */ /* 0x000e660000000000 */
[----:B-1----:R2:W1:Y:S08]  /*0a10*/  SYNCS.EXCH.64 URZ, [UR6+0x70], UR8 ;  /* 0x0000700806ff75b2 */ /* 0x0024700008000100 */
[----:B------:R2:W1:Y:S01]  /*0a20*/  SYNCS.EXCH.64 URZ, [UR6+0x80], UR4 ;  /* 0x0000800406ff75b2 */ /* 0x0004620008000100 */
[----:B------:R2:W1:Y:S01]  /*0a30*/  SYNCS.EXCH.64 URZ, [UR6+0x78], UR8 ;  /* 0x0000780806ff75b2 */ /* 0x0004620008000100 */
[----:B------:R2:W1:Y:S02]  /*0a40*/  SYNCS.EXCH.64 URZ, [UR6+0x88], UR4 ;  /* 0x0000880406ff75b2 */ /* 0x0004640008000100 */
[----:B--2---:R-:W-:Y:S01]  /*0a50*/  NOP ;  /* 0x0000000000007918 */ /* 0x004fe20000000000 */
.L_x_12:
        /* <DEDUP_REMOVED lines=20> */
[----:B------:R2:W1:Y:S01]  /*0ba0*/  SYNCS.EXCH.64 URZ, [UR4+0xb8], UR6 ;  /* 0x0000b80604ff75b2 */ /* 0x0004620008000100 */
[----:B------:R2:W1:Y:S01]  /*0bb0*/  SYNCS.EXCH.64 URZ, [UR4+0xa0], UR8 ;  /* 0x0000a00804ff75b2 */ /* 0x0004620008000100 */
[----:B------:R2:W1:Y:S01]  /*0bc0*/  SYNCS.EXCH.64 URZ, [UR4+0xc0], UR6 ;  /* 0x0000c00604ff75b2 */ /* 0x0004620008000100 */
[----:B------:R2:W1:Y:S01]  /*0bd0*/  SYNCS.EXCH.64 URZ, [UR4+0xa8], UR8 ;  /* 0x0000a80804ff75b2 */ /* 0x0004620008000100 */
[----:B------:R2:W1:Y:S02]  /*0be0*/  SYNCS.EXCH.64 URZ, [UR4+0xc8], UR6 ;  /* 0x0000c80604ff75b2 */ /* 0x0004640008000100 */
[----:B--2---:R-:W-:Y:S01]  /*0bf0*/  NOP ;  /* 0x0000000000007918 */ /* 0x004fe20000000000 */
.L_x_13:
[----:B------:R-:W2:Y:S01]  /*0c00*/  SHFL.IDX PT, R2, R85, RZ, 0x1f ;  /* 0x00001fff55027589 */ /* 0x000ea200000e0000 */
[----:B------:R-:W-:Y:S01]  /*0c10*/  NOP ;  /* 0x0000000000007918 */ /* 0x000fe20000000000 */
[----:B--2---:R-:W-:-:S13]  /*0c20*/  ISETP.NE.AND P0, PT, R2, 0x3, PT ;  /* 0x000000030200780c */ /* 0x004fda0003f05270 */
[----:B------:R-:W-:Y:S05]  /*0c30*/  @P0 BRA `(.L_x_14) ;  /* 0x0000000000380947 */ /* 0x000fea0003800000 */
[----:B------:R-:W2:Y:S01]  /*0c40*/  S2UR UR5, SR_CgaCtaId ;  /* 0x00000000000579c3 */ /* 0x000ea20000008800 */
[----:B-1----:R-:W-:Y:S01]  /*0c50*/  UMOV UR4, 0x400 ;  /* 0x0000040000047882 */ /* 0x002fe20000000000 */
[----:B------:R-:W-:Y:S01]  /*0c60*/  UMOV UR6, 0x20 ;  /* 0x0000002000067882 */ /* 0x000fe20000000000 */
[----:B------:R-:W-:Y:S01]  /*0c70*/  ELECT P0, URZ, PT ;  /* 0x0000000000ff782f */ /* 0x000fe20003800000 */
[----:B------:R-:W-:-:S04]  /*0c80*/  UIADD3 UR6, UPT, UPT, -UR6, 0x100000, URZ ;  /* 0x0010000006067890 */ /* 0x000fc8000fffe1ff */
[----:B------:R-:W-:Y:S02]  /*0c90*/  USHF.L.U32 UR7, UR6, 0xb, URZ ;  /* 0x0000000b06077899 */ /* 0x000fe400080006ff */
[----:B------:R-:W-:Y:S02]  /*0ca0*/  USHF.L.U32 UR6, UR6, 0x1, URZ ;  /* 0x0000000106067899 */ /* 0x000fe400080006ff */
[----:B--2---:R-:W-:Y:S01]  /*0cb0*/  ULEA UR4, UR5, UR4, 0x18 ;  /* 0x0000000405047291 */ /* 0x004fe2000f8ec0ff */
[----:B------:R-:W1:Y:S11]  /*0cc0*/  FENCE.VIEW.ASYNC.S ;  /* 0x00000000000073c6 */ /* 0x000e760000000000 */
[----:B-1----:R2:W1:Y:S01]  /*0cd0*/  SYNCS.EXCH.64 URZ, [UR4+0xd0], UR6 ;  /* 0x0000d00604ff75b2 */ /* 0x0024620008000100 */
[----:B------:R2:W1:Y:S01]  /*0ce0*/  SYNCS.EXCH.64 URZ, [UR4+0xe0], UR6 ;  /* 0x0000e00604ff75b2 */ /* 0x0004620008000100 */
[----:B------:R2:W1:Y:S01]  /*0cf0*/  SYNCS.EXCH.64 URZ, [UR4+0xd8], UR6 ;  /* 0x0000d80604ff75b2 */ /* 0x0004620008000100 */
[----:B------:R2:W1:Y:S02]  /*0d00*/  SYNCS.EXCH.64 URZ, [UR4+0xe8], UR6 ;  /* 0x0000e80604ff75b2 */ /* 0x0004640008000100 */
[----:B--2---:R-:W-:Y:S01]  /*0d10*/  NOP ;  /* 0x0000000000007918 */ /* 0x004fe20000000000 */
.L_x_14:
[----:B-1----:R-:W1:Y:S01]  /*0d20*/  LDCU UR4, c[0x0][0x36c] ;  /* 0x00006d80ff0477ac */ /* 0x002e620008000800 */
[----:B------:R-:W-:Y:S01]  /*0d30*/  ISETP.NE.OR P3, PT, R0, 0x2, !P3 ;  /* 0x000000020000780c */ /* 0x000fe20005f65670 */
[----:B------:R-:W-:Y:S01]  /*0d40*/  NOP ;  /* 0x0000000000007918 */ /* 0x000fe20000000000 */
[----:B------:R-:W-:Y:S01]  /*0d50*/  LOP3.LUT R0, R93, 0x1f, RZ, 0xc0, !PT ;  /* 0x0000001f5d007812 */ /* 0x000fe200078ec0ff */
[----:B------:R-:W-:Y:S02]  /*0d60*/  UISETP.NE.AND UP4, UPT, UR18, URZ, UPT ;  /* 0x000000ff1200728c */ /* 0x000fe4000bf85270 */
[----:B-1----:R-:W-:-:S09]  /*0d70*/  UISETP.EQ.U32.AND UP5, UPT, UR4, 0x1, UPT ;  /* 0x000000010400788c */ /* 0x002fd2000bfa2070 */
[----:B------:R-:W-:Y:S05]  /*0d80*/  BRA.U !UP5, `(.L_x_15) ;  /* 0x000000010d087547 */ /* 0x000fea000b800000 */
[----:B---34-:R-:W-:Y:S01]  /*0d90*/  UCGABAR_ARV ;  /* 0x00000000000079c7 */ /* 0x018fe20008000000 */
[----:B------:R-:W-:Y:S05]  /*0da0*/  BRA `(.L_x_16) ;  /* 0x0000000000047947 */ /* 0x000fea0003800000 */
.L_x_15:
[----:B---34-:R-:W-:Y:S01]  /*0db0*/  NOP ;  /* 0x0000000000007918 */ /* 0x018fe20000000000 */
.L_x_16:
[----:B------:R-:W1:Y:S01]  /*0dc0*/  S2UR UR20, SR_CTAID.X ;  /* 0x00000000001479c3 */ /* 0x000e620000002500 */
[----:B------:R-:W-:-:S05]  /*0dd0*/  CS2R.32 R3, SR_CgaSize ;  /* 0x0000000000037805 */ /* 0x000fca0000008a00 */
[----:B------:R-:W-:-:S05]  /*0de0*/  IMAD R3, R3, -0xa0, RZ ;  /* 0xffffff6003037824 */ /* 0x000fca00078e02ff */
[----:B------:R-:W-:-:S14]  /*0df0*/  R2UR UR5, R3 ;  /* 0x00000000030572ca */ /* 0x000fdc00000e0000 */
[----:B------:R-:W2:Y:S01]  /*0e00*/  LDCU UR5, c[0x0][UR5+0x2b0] ;  /* 0x00005600050577ac */ /* 0x000ea20008000800 */
[----:B------:R-:W-:-:S05]  /*0e10*/  CS2R.32 R3, SR_CgaSize ;  /* 0x0000000000037805 */ /* 0x000fca0000008a00 */
[----:B------:R-:W-:-:S05]  /*0e20*/  IMAD R3, R3, -0xa0, RZ ;  /* 0xffffff6003037824 */ /* 0x000fca00078e02ff */
[----:B------:R-:W-:-:S14]  /*0e30*/  R2UR UR4, R3 ;  /* 0x00000000030472ca */ /* 0x000fdc00000e0000 */
[----:B------:R-:W3:Y:S01]  /*0e40*/  LDCU UR4, c[0x0][UR4+0x2b4] ;  /* 0x00005680040477ac */ /* 0x000ee20008000800 */
[----:B------:R-:W4:Y:S01]  /*0e50*/  S2UR UR30, SR_CTAID.Y ;  /* 0x00000000001e79c3 */ /* 0x000f220000002600 */
[----:B------:R-:W-:-:S05]  /*0e60*/  CS2R.32 R3, SR_CgaSize ;  /* 0x0000000000037805 */ /* 0x000fca0000008a00 */
[----:B------:R-:W-:-:S05]  /*0e70*/  IMAD R3, R3, -0xa0, RZ ;  /* 0xffffff6003037824 */ /* 0x000fca00078e02ff */
[----:B------:R-:W-:-:S14]  /*0e80*/  R2UR UR62, R3 ;  /* 0x00000000033e72ca */ /* 0x000fdc00000e0000 */
[----:B------:R-:W3:Y:S01]  /*0e90*/  LDCU UR62, c[0x0][UR62+0x2a0] ;  /* 0x000054003e3e77ac */ /* 0x000ee20008000800 */
[----:B------:R-:W-:-:S05]  /*0ea0*/  CS2R.32 R3, SR_CgaSize ;  /* 0x0000000000037805 */ /* 0x000fca0000008a00 */
[----:B------:R-:W-:-:S05]  /*0eb0*/  IMAD R3, R3, -0xa0, RZ ;  /* 0xffffff6003037824 */ /* 0x000fca00078e02ff */
[----:B------:R-:W-:-:S14]  /*0ec0*/  R2UR UR59, R3 ;  /* 0x00000000033b72ca */ /* 0x000fdc00000e0000 */
[----:B------:R-:W3:Y:S01]  /*0ed0*/  LDCU UR59, c[0x0][UR59+0x2a4] ;  /* 0x000054803b3b77ac */ /* 0x000ee20008000800 */
[----:B------:R-:W3:Y:S01]  /*0ee0*/  S2UR UR7, SR_CgaCtaId ;  /* 0x00000000000779c3 */ /* 0x000ee20000008800 */
[----:B------:R-:W3:Y:S01]  /*0ef0*/  LDCU UR19, c[0x0][0xb24] ;  /* 0x00016480ff1377ac */ /* 0x000ee20008000800 */
[----:B------:R-:W3:Y:S01]  /*0f00*/  LDCU UR42, c[0x0][0xb24] ;  /* 0x00016480ff2a77ac */ /* 0x000ee20008000800 */
[----:B-1----:R-:W-:Y:S01]  /*0f10*/  I2FP.F32.U32 R3, UR20 ;  /* 0x0000001400037c45 */ /* 0x002fe20008201000 */
[----:B------:R-:W1:Y:S04]  /*0f20*/  LDCU UR23, c[0x0][0xb30] ;  /* 0x00016600ff1777ac */ /* 0x000e680008000800 */
[----:B--2---:R-:W-:Y:S01]  /*0f30*/  FMUL R3, R3, UR5 ;  /* 0x0000000503037c20 */ /* 0x004fe20008400000 */
[----:B----4-:R-:W-:-:S05]  /*0f40*/  I2FP.F32.U32 R2, UR30 ;  /* 0x0000001e00027c45 */ /* 0x010fca0008201000 */
[----:B------:R-:W2:Y:S01]  /*0f50*/  F2I.U32.TRUNC.NTZ R3, R3 ;  /* 0x0000000300037305 */ /* 0x000ea2000020f000 */
[----:B---3--:R-:W-:Y:S01]  /*0f60*/  FMUL R2, R2, UR4 ;  /* 0x0000000402027c20 */ /* 0x008fe20008400000 */
[----:B------:R-:W-:-:S06]  /*0f70*/  USHF.L.U32 UR28, UR7, 0xc, URZ ;  /* 0x0000000c071c7899 */ /* 0x000fcc00080006ff */
[----:B------:R-:W3:Y:S01]  /*0f80*/  F2I.U32.TRUNC.NTZ R2, R2 ;  /* 0x0000000200027305 */ /* 0x000ee2000020f000 */
[----:B------:R-:W-:Y:S01]  /*0f90*/  ULOP3.LUT UR28, UR28, 0x1000, URZ, 0xc0, !UPT ;  /* 0x000010001c1c7892 */ /* 0x000fe2000f8ec0ff */
[----:B--2---:R-:W-:Y:S02]  /*0fa0*/  R2UR UR4, R3 ;  /* 0x00000000030472ca */ /* 0x004fe400000e0000 */
[----:B---3--:R-:W-:Y:S02]  /*0fb0*/  R2UR UR6, R2 ;  /* 0x00000000020672ca */ /* 0x008fe400000e0000 */
[----:B------:R-:W-:-:S09]  /*0fc0*/  PRMT R2, RZ, 0x7610, R2 ;  /* 0x00007610ff027816 */ /* 0x000fd20000000002 */
[----:B------:R-:W-:-:S04]  /*0fd0*/  UIADD3 UR5, UPT, UPT, -UR4, URZ, URZ ;  /* 0x000000ff04057290 */ /* 0x000fc8000fffe1ff */
[----:B------:R-:W-:Y:S02]  /*0fe0*/  UIMAD UR62, UR62, UR5, UR20 ;  /* 0x000000053e3e72a4 */ /* 0x000fe4000f8e0214 */
[----:B------:R-:W-:-:S04]  /*0ff0*/  UIADD3 UR4, UPT, UPT, -UR6, URZ, URZ ;  /* 0x000000ff06047290 */ /* 0x000fc8000fffe1ff */
[----:B------:R-:W-:Y:S01]  /*1000*/  UIMAD UR59, UR59, UR4, UR30 ;  /* 0x000000043b3b72a4 */ /* 0x000fe2000f8e021e */
[----:B-1----:R-:W-:Y:S11]  /*1010*/  BRA.U UP4, `(.L_x_17) ;  /* 0x0000000104247547 */ /* 0x002ff6000b800000 */
[----:B------:R-:W-:-:S04]  /*1020*/  UISETP.NE.AND UP0, UPT, UR59, URZ, UPT ;  /* 0x000000ff3b00728c */ /* 0x000fc8000bf05270 */
[----:B------:R-:W-:-:S04]  /*1030*/  UISETP.EQ.OR UP0, UPT, UR62, URZ, !UP0 ;  /* 0x000000ff3e00728c */ /* 0x000fc8000c702670 */
[----:B------:R-:W-:Y:S02]  /*1040*/  USEL UR5, URZ, 0x1, !UP0 ;  /* 0x00000001ff057887 */ /* 0x000fe4000c000000 */
[----:B------:R-:W-:-:S04]  /*1050*/  UISETP.NE.AND UP0, UPT, UR59, URZ, UPT ;  /* 0x000000ff3b00728c */ /* 0x000fc8000bf05270 */
[----:B------:R-:W-:Y:S02]  /*1060*/  USEL UR4, URZ, 0x2, UP0 ;  /* 0x00000002ff047887 */ /* 0x000fe40008000000 */
[----:B------:R-:W-:-:S04]  /*1070*/  UISETP.NE.AND UP0, UPT, UR62, 0x1, UPT ;  /* 0x000000013e00788c */ /* 0x000fc8000bf05270 */
[----:B------:R-:W-:-:S04]  /*1080*/  USEL UR4, UR4, 0x2, UP0 ;  /* 0x0000000204047887 */ /* 0x000fc80008000000 */
[----:B------:R-:W-:-:S06]  /*1090*/  UIADD3 UR4, UPT, UPT, UR5, UR4, URZ ;  /* 0x0000000405047290 */ /* 0x000fcc000fffe0ff */
[----:B------:R-:W-:-:S07]  /*10a0*/  MOV R2, UR4 ;  /* 0x0000000400027c02 */ /* 0x000fce0008000f00 */
.L_x_17:
[----:B------:R-:W1:Y:S01]  /*10b0*/  S2UR UR36, SR_CTAID.Z ;  /* 0x00000000002479c3 */ /* 0x000e620000002700 */
[----:B------:R-:W-:-:S09]  /*10c0*/  UISETP.GE.AND UP0, UPT, UR19, 0x1, UPT ;  /* 0x000000011300788c */ /* 0x000fd2000bf06270 */
[----:B------:R-:W-:Y:S05]  /*10d0*/  BRA.U !UP0, `(.L_x_18) ;  /* 0x0000000108d47547 */ /* 0x000fea000b800000 */
[----:B------:R-:W2:Y:S01]  /*10e0*/  LDCU.128 UR12, c[0x0][0xb10] ;  /* 0x00016200ff0c77ac */ /* 0x000ea20008000c00 */
[----:B------:R-:W3:Y:S01]  /*10f0*/  LDCU UR21, c[0x0][0xb0c] ;  /* 0x00016180ff1577ac */ /* 0x000ee20008000800 */
[----:B------:R-:W4:Y:S01]  /*1100*/  LDCU UR6, c[0x0][0x370] ;  /* 0x00006e00ff0677ac */ /* 0x000f220008000800 */
[----:B------:R-:W1:Y:S01]  /*1110*/  LDCU UR7, c[0x0][0x374] ;  /* 0x00006e80ff0777ac */ /* 0x000e620008000800 */
[----:B------:R-:W1:Y:S01]  /*1120*/  LDCU UR22, c[0x0][0xb20] ;  /* 0x00016400ff1677ac */ /* 0x000e620008000800 */
[----:B--2---:R-:W-:Y:S02]  /*1130*/  UIMAD.WIDE.U32 UR4, UR20, UR12, URZ ;  /* 0x0000000c140472a5 */ /* 0x004fe4000f8e00ff */
[----:B---3--:R-:W-:Y:S01]  /*1140*/  UISETP.NE.AND UP0, UPT, UR21, 0x1, UPT ;  /* 0x000000011500788c */ /* 0x008fe2000bf05270 */
[----:B------:R-:W2:Y:S01]  /*1150*/  LDCU.64 UR8, c[0x0][0xb28] ;  /* 0x00016500ff0877ac */ /* 0x000ea20008000a00 */
[----:B----4-:R-:W-:-:S03]  /*1160*/  UIMAD.WIDE.U32 UR10, UR6, UR12, URZ ;  /* 0x0000000c060a72a5 */ /* 0x010fc6000f8e00ff */
[----:B------:R-:W-:Y:S01]  /*1170*/  UMOV UR4, UR5 ;  /* 0x0000000500047c82 */ /* 0x000fe20008000000 */
[----:B------:R-:W-:Y:S02]  /*1180*/  UISETP.NE.AND UP2, UPT, UR19, 0x1, UPT ;  /* 0x000000011300788c */ /* 0x000fe4000bf45270 */
[----:B------:R-:W-:Y:S01]  /*1190*/  USHF.R.U32.HI UR4, URZ, UR13, UR4 ;  /* 0x0000000dff047299 */ /* 0x000fe20008011604 */
[----:B------:R-:W-:Y:S01]  /*11a0*/  UMOV UR10, UR11 ;  /* 0x0000000b000a7c82 */ /* 0x000fe20008000000 */
[----:B------:R-:W-:Y:S02]  /*11b0*/  UIMAD.WIDE.U32 UR16, UR30, UR15, URZ ;  /* 0x0000000f1e1072a5 */ /* 0x000fe4000f8e00ff */
[----:B------:R-:W-:Y:S02]  /*11c0*/  USEL UR5, UR20, UR4, !UP0 ;  /* 0x0000000414057287 */ /* 0x000fe4000c000000 */
[----:B------:R-:W-:Y:S02]  /*11d0*/  @UP0 USHF.R.U32.HI UR6, URZ, UR13, UR10 ;  /* 0x0000000dff060299 */ /* 0x000fe4000801160a */
[----:B------:R-:W-:-:S02]  /*11e0*/  UISETP.NE.AND UP0, UPT, UR14, 0x1, UPT ;  /* 0x000000010e00788c */ /* 0x000fc4000bf05270 */
[----:B-1----:R-:W-:Y:S02]  /*11f0*/  UIMAD.WIDE.U32 UR10, UR7, UR15, URZ ;  /* 0x0000000f070a72a5 */ /* 0x002fe4000f8e00ff */
[----:B--2---:R-:W-:Y:S01]  /*1200*/  UIMAD.WIDE.U32 UR12, UR6, UR8, URZ ;  /* 0x00000008060c72a5 */ /* 0x004fe2000f8e00ff */
[----:B------:R-:W-:Y:S02]  /*1210*/  UMOV UR4, UR17 ;  /* 0x0000001100047c82 */ /* 0x000fe40008000000 */
[----:B------:R-:W-:Y:S02]  /*1220*/  USHF.R.U32.HI UR4, URZ, UR22, UR4 ;  /* 0x00000016ff047299 */ /* 0x000fe40008011604 */
[----:B------:R-:W-:Y:S02]  /*1230*/  UMOV UR10, UR11 ;  /* 0x0000000b000a7c82 */ /* 0x000fe40008000000 */
[----:B------:R-:W-:Y:S01]  /*1240*/  UMOV UR12, UR13 ;  /* 0x0000000d000c7c82 */ /* 0x000fe20008000000 */
[----:B------:R-:W-:-:S02]  /*1250*/  @UP0 USHF.R.U32.HI UR7, URZ, UR22, UR10 ;  /* 0x00000016ff070299 */ /* 0x000fc4000801160a */
[----:B------:R-:W-:Y:S02]  /*1260*/  USEL UR4, UR30, UR4, !UP0 ;  /* 0x000000041e047287 */ /* 0x000fe4000c000000 */
[----:B------:R-:W-:Y:S02]  /*1270*/  UIMAD.WIDE.U32 UR10, UR7, UR8, URZ ;  /* 0x00000008070a72a5 */ /* 0x000fe4000f8e00ff */
[----:B------:R-:W-:Y:S02]  /*1280*/  @UP2 USHF.R.U32.HI UR6, URZ, UR9, UR12 ;  /* 0x00000009ff062299 */ /* 0x000fe4000801160c */
[----:B------:R-:W-:-:S03]  /*1290*/  UIMAD.WIDE.U32 UR12, UR4, UR8, URZ ;  /* 0x00000008040c72a5 */ /* 0x000fc6000f8e00ff */
[----:B------:R-:W-:Y:S02]  /*12a0*/  UMOV UR10, UR11 ;  /* 0x0000000b000a7c82 */ /* 0x000fe40008000000 */
[----:B------:R-:W-:Y:S02]  /*12b0*/  @UP2 USHF.R.U32.HI UR7, URZ, UR9, UR10 ;  /* 0x00000009ff072299 */ /* 0x000fe4000801160a */
[----:B------:R-:W-:Y:S02]  /*12c0*/  UIMAD UR10, UR6, UR19, URZ ;  /* 0x00000013060a72a4 */ /* 0x000fe4000f8e02ff */
[----:B------:R-:W-:-:S04]  /*12d0*/  UIMAD UR7, UR7, UR19, URZ ;  /* 0x00000013070772a4 */ /* 0x000fc8000f8e02ff */
[----:B------:R-:W-:-:S03]  /*12e0*/  UISETP.GE.AND UP0, UPT, UR4, UR7, UPT ;  /* 0x000000070400728c */ /* 0x000fc6000bf06270 */
[----:B------:R-:W-:Y:S01]  /*12f0*/  UMOV UR7, UR13 ;  /* 0x0000000d00077c82 */ /* 0x000fe20008000000 */
[----:B------:R-:W-:Y:S02]  /*1300*/  UISETP.GE.OR UP0, UPT, UR5, UR10, UP0 ;  /* 0x0000000a0500728c */ /* 0x000fe40008706670 */
[----:B------:R-:W-:Y:S02]  /*1310*/  UIMAD.WIDE.U32 UR10, UR5, UR8, URZ ;  /* 0x00000008050a72a5 */ /* 0x000fe4000f8e00ff */
[----:B------:R-:W-:Y:S02]  /*1320*/  USHF.R.U32.HI UR7, URZ, UR9, UR7 ;  /* 0x00000009ff077299 */ /* 0x000fe40008011607 */
[----:B------:R-:W-:Y:S02]  /*1330*/  UIADD3 UR10, UPT, UPT, -UR4, URZ, URZ ;  /* 0x000000ff040a7290 */ /* 0x000fe4000fffe1ff */
[----:B------:R-:W-:Y:S02]  /*1340*/  USEL UR7, UR4, UR7, !UP2 ;  /* 0x0000000704077287 */ /* 0x000fe4000d000000 */
[----:B------:R-:W-:Y:S01]  /*1350*/  UIMAD UR10, UR14, UR10, UR30 ;  /* 0x0000000a0e0a72a4 */ /* 0x000fe2000f8e021e */
[----:B------:R-:W-:Y:S01]  /*1360*/  @!UP0 UMOV UR8, UR11 ;  /* 0x0000000b00088c82 */ /* 0x000fe20008000000 */
[----:B------:R-:W-:-:S02]  /*1370*/  UIADD3 UR11, UPT, UPT, -UR5, URZ, URZ ;  /* 0x000000ff050b7290 */ /* 0x000fc4000fffe1ff */
[----:B------:R-:W-:Y:S02]  /*1380*/  @!UP0 USHF.R.U32.HI UR8, URZ, UR9, UR8 ;  /* 0x00000009ff088299 */ /* 0x000fe40008011608 */
[----:B------:R-:W-:Y:S02]  /*1390*/  UIADD3 UR9, UPT, UPT, -UR7, URZ, URZ ;  /* 0x000000ff07097290 */ /* 0x000fe4000fffe1ff */
[----:B------:R-:W-:Y:S02]  /*13a0*/  @!UP0 USEL UR8, UR5, UR8, !UP2 ;  /* 0x0000000805088287 */ /* 0x000fe4000d000000 */
[----:B------:R-:W-:Y:S02]  /*13b0*/  UIMAD UR9, UR19, UR9, UR4 ;  /* 0x00000009130972a4 */ /* 0x000fe4000f8e0204 */
[----:B------:R-:W-:Y:S02]  /*13c0*/  @!UP0 UIADD3 UR7, UPT, UPT, UR7, -UR8, URZ ;  /* 0x8000000807078290 */ /* 0x000fe4000fffe0ff */
[----:B------:R-:W-:-:S02]  /*13d0*/  @!UP0 UIMAD UR6, UR9, UR6, UR8 ;  /* 0x00000006090682a4 */ /* 0x000fc4000f8e0208 */
[----:B------:R-:W-:Y:S02]  /*13e0*/  @!UP0 UIMAD UR4, UR7, UR19, UR5 ;  /* 0x00000013070482a4 */ /* 0x000fe4000f8e0205 */
[----:B------:R-:W-:Y:S02]  /*13f0*/  UIMAD UR20, UR21, UR11, UR20 ;  /* 0x0000000b151472a4 */ /* 0x000fe4000f8e0214 */
[----:B------:R-:W-:Y:S01]  /*1400*/  UIMAD UR30, UR4, UR14, UR10 ;  /* 0x0000000e041e72a4 */ /* 0x000fe2000f8e020a */
[----:B------:R-:W-:Y:S02]  /*1410*/  @!UP0 UMOV UR5, UR6 ;  /* 0x0000000600058c82 */ /* 0x000fe40008000000 */
[----:B------:R-:W-:-:S12]  /*1420*/  UIMAD UR20, UR5, UR21, UR20 ;  /* 0x00000015051472a4 */ /* 0x000fd8000f8e0214 */
.L_x_18:
[----:B------:R-:W-:-:S09]  /*1430*/  UISETP.NE.AND UP0, UPT, UR23, 0x1, UPT ;  /* 0x000000011700788c */ /* 0x000fd2000bf05270 */
[----:B------:R-:W-:Y:S05]  /*1440*/  BRA.U UP0, `(.L_x_19) ;  /* 0x0000000100407547 */ /* 0x000fea000b800000 */
[----:B------:R-:W2:Y:S01]  /*1450*/  LDCU.128 UR8, c[0x0][0xb10] ;  /* 0x00016200ff0877ac */ /* 0x000ea20008000c00 */
[----:B------:R-:W3:Y:S01]  /*1460*/  LDCU UR12, c[0x0][0xb0c] ;  /* 0x00016180ff0c77ac */ /* 0x000ee20008000800 */
[----:B------:R-:W4:Y:S01]  /*1470*/  LDCU UR13, c[0x0][0xb20] ;  /* 0x00016400ff0d77ac */ /* 0x000f220008000800 */
[----:B--2---:R-:W-:Y:S02]  /*1480*/  UIMAD.WIDE.U32 UR4, UR20, UR8, URZ ;  /* 0x00000008140472a5 */ /* 0x004fe4000f8e00ff */
[----:B------:R-:W-:Y:S02]  /*1490*/  UIMAD.WIDE.U32 UR6, UR30, UR11, URZ ;  /* 0x0000000b1e0672a5 */ /* 0x000fe4000f8e00ff */
[----:B---3--:R-:W-:Y:S02]  /*14a0*/  UISETP.NE.AND UP0, UPT, UR12, 0x1, UPT ;  /* 0x000000010c00788c */ /* 0x008fe4000bf05270 */
[----:B------:R-:W-:-:S03]  /*14b0*/  USHF.R.U32.HI UR5, URZ, UR9, UR5 ;  /* 0x00000009ff057299 */ /* 0x000fc60008011605 */
[----:B------:R-:W-:Y:S01]  /*14c0*/  UMOV UR4, UR7 ;  /* 0x0000000700047c82 */ /* 0x000fe20008000000 */
[----:B------:R-:W-:Y:S02]  /*14d0*/  USEL UR5, UR20, UR5, !UP0 ;  /* 0x0000000514057287 */ /* 0x000fe4000c000000 */
[----:B------:R-:W-:Y:S02]  /*14e0*/  UISETP.NE.AND UP0, UPT, UR10, 0x1, UPT ;  /* 0x000000010a00788c */ /* 0x000fe4000bf05270 */
[----:B----4-:R-:W-:-:S04]  /*14f0*/  USHF.R.U32.HI UR4, URZ, UR13, UR4 ;  /* 0x0000000dff047299 */ /* 0x010fc80008011604 */
[----:B------:R-:W-:-:S04]  /*1500*/  USEL UR4, UR30, UR4, !UP0 ;  /* 0x000000041e047287 */ /* 0x000fc8000c000000 */
[----:B------:R-:W-:Y:S02]  /*1510*/  UIADD3 UR6, UPT, UPT, UR5, -UR4, URZ ;  /* 0x8000000405067290 */ /* 0x000fe4000fffe0ff */
[----:B------:R-:W-:Y:S02]  /*1520*/  UIADD3 UR4, UPT, UPT, -UR5, UR4, URZ ;  /* 0x0000000405047290 */ /* 0x000fe4000fffe1ff */
[----:B------:R-:W-:Y:S02]  /*1530*/  UIMAD UR30, UR6, UR10, UR30 ;  /* 0x0000000a061e72a4 */ /* 0x000fe4000f8e021e */
[----:B------:R-:W-:-:S12]  /*1540*/  UIMAD UR20, UR4, UR12, UR20 ;  /* 0x0000000c041472a4 */ /* 0x000fd8000f8e0214 */
.L_x_19:
[----:B------:R-:W-:Y:S01]  /*1550*/  UISETP.NE.AND UP0, UPT, UR18, 0x2, UPT ;  /* 0x000000021200788c */ /* 0x000fe2000bf05270 */
[----:B------:R-:W-:Y:S09]  /*1560*/  BRA.U !UP5, `(.L_x_20) ;  /* 0x000000010d0c7547 */ /* 0x000ff2000b800000 */
[----:B------:R-:W-:Y:S01]  /*1570*/  UCGABAR_WAIT ;  /* 0x0000000000007dc7 */ /* 0x000fe20008000000 */
[----:B------:R-:W-:Y:S01]  /*1580*/  CCTL.IVALL ;  /* 0x00000000ff00798f */ /* 0x000fe20002000000 */
[----:B------:R-:W-:Y:S05]  /*1590*/  BRA `(.L_x_21) ;  /* 0x0000000000047947 */ /* 0x000fea0003800000 */
.L_x_20:
[----:B------:R-:W-:Y:S06]  /*15a0*/  BAR.SYNC.DEFER_BLOCKING 0x0 ;  /* 0x0000000000007b1d */ /* 0x000fec0000010000 */
.L_x_21:
[----:B------:R-:W-:Y:S05]  /*15b0*/  BRA.U UP0, `(.L_x_22) ;  /* 0x0000001100b87547 */ /* 0x000fea000b800000 */
[----:B------:R-:W2:Y:S01]  /*15c0*/  LDCU UR6, c[0x0][0x38c] ;  /* 0x00007180ff0677ac */ /* 0x000ea20008000800 */
[----:B------:R-:W3:Y:S01]  /*15d0*/  S2UR UR8, SR_CgaCtaId ;  /* 0x00000000000879c3 */ /* 0x000ee20000008800 */
[----:B------:R-:W-:Y:S01]  /*15e0*/  PLOP3.LUT P1, PT, PT, PT, UP3, 0x80, 0x8 ;  /* 0x000000000008781c */ /* 0x000fe20003f2f038 */
[----:B------:R-:W-:Y:S01]  /*15f0*/  IMAD.MOV.U32 R12, RZ, RZ, 0x1 ;  /* 0x00000001ff0c7424 */ /* 0x000fe200078e00ff */
[----:B------:R-:W-:Y:S01]  /*1600*/  UMOV UR7, 0x400 ;  /* 0x0000040000077882 */ /* 0x000fe20000000000 */
[----:B------:R-:W-:Y:S01]  /*1610*/  UISETP.NE.AND UP1, UPT, UR18, URZ, UPT ;  /* 0x000000ff1200728c */ /* 0x000fe2000bf25270 */
[----:B------:R-:W-:Y:S01]  /*1620*/  ISETP.EQ.OR P2, PT, R0, RZ, P3 ;  /* 0x000000ff0000720c */ /* 0x000fe20001f42670 */
[----:B------:R-:W-:Y:S01]  /*1630*/  USEL UR24, URZ, 0x1, UP6 ;  /* 0x00000001ff187887 */ /* 0x000fe2000b000000 */
[----:B------:R-:W-:Y:S02]  /*1640*/  PLOP3.LUT P1, PT, P1, PT, PT, 0x8, 0x80 ;  /* 0x000000000080781c */ /* 0x000fe40000f2e170 */
[----:B------:R-:W-:Y:S01]  /*1650*/  CS2R R10, SRZ ;  /* 0x00000000000a7805 */ /* 0x000fe2000001ff00 */
[----:B------:R-:W-:Y:S01]  /*1660*/  IMAD.MOV.U32 R9, RZ, RZ, RZ ;  /* 0x000000ffff097224 */ /* 0x000fe200078e00ff */
[----:B------:R-:W4:Y:S01]  /*1670*/  LDCU UR40, c[0x0][0x370] ;  /* 0x00006e00ff2877ac */ /* 0x000f220008000800 */
[----:B------:R-:W-:Y:S01]  /*1680*/  IMAD.MOV.U32 R8, RZ, RZ, 0x1 ;  /* 0x00000001ff087424 */ /* 0x000fe200078e00ff */
[----:B------:R-:W1:Y:S01]  /*1690*/  LDCU.64 UR26, c[0x0][0x348] ;  /* 0x00006900ff1a77ac */ /* 0x000e620008000a00 */
[----:B--2---:R-:W-:-:S02]  /*16a0*/  UIADD3 UR5, UPT, UPT, UR6, 0x3f, URZ ;  /* 0x0000003f06057890 */ /* 0x004fc4000fffe0ff */
[----:B------:R-:W-:Y:S02]  /*16b0*/  USHF.R.U32.HI UR45, URZ, 0x6, UR28 ;  /* 0x00000006ff2d7899 */ /* 0x000fe4000801161c */
[----:B------:R-:W-:Y:S02]  /*16c0*/  USHF.R.S32.HI UR4, URZ, 0x1f, UR5 ;  /* 0x0000001fff047899 */ /* 0x000fe40008011405 */
[----:B---3--:R-:W-:Y:S02]  /*16d0*/  ULEA UR7, UR8, UR7, 0x18 ;  /* 0x0000000708077291 */ /* 0x008fe4000f8ec0ff */
[----:B------:R-:W-:Y:S02]  /*16e0*/  ULEA.HI UR4, UR4, UR5, URZ, 0x6 ;  /* 0x0000000504047291 */ /* 0x000fe4000f8f30ff */
[----:B------:R-:W-:Y:S02]  /*16f0*/  UIADD3 UR46, UPT, UPT, UR6, 0x7e, URZ ;  /* 0x0000007e062e7890 */ /* 0x000fe4000fffe0ff */
[----:B------:R-:W-:-:S02]  /*1700*/  USHF.R.S32.HI UR43, URZ, 0x6, UR4 ;  /* 0x00000006ff2b7899 */ /* 0x000fc40008011404 */
[----:B------:R-:W-:Y:S02]  /*1710*/  UIADD3 UR4, UPT, UPT, UR6, -0x1, URZ ;  /* 0xffffffff06047890 */ /* 0x000fe4000fffe0ff */
[----:B------:R-:W-:Y:S02]  /*1720*/  UISETP.LT.U32.AND UP0, UPT, UR43, 0x4, UPT ;  /* 0x000000042b00788c */ /* 0x000fe4000bf01070 */
[----:B------:R-:W-:Y:S02]  /*1730*/  UISETP.GE.U32.AND UP2, UPT, UR4, -0x7f, UPT ;  /* 0xffffff810400788c */ /* 0x000fe4000bf46070 */
[----:B------:R-:W-:Y:S01]  /*1740*/  USEL UR41, UR43, 0x4, UP0 ;  /* 0x000000042b297887 */ /* 0x000fe20008000000 */
[----:B------:R-:W2:Y:S03]  /*1750*/  LDCU UR39, c[0x0][0x374] ;  /* 0x00006e80ff2777ac */ /* 0x000ea60008000800 */
[----:B------:R-:W-:-:S02]  /*1760*/  UIADD3 UR21, UPT, UPT, UR41, -0x1, URZ ;  /* 0xffffffff29157890 */ /* 0x000fc4000fffe0ff */
[----:B------:R-:W-:-:S03]  /*1770*/  USEL UR24, UR24, 0x2, UP1 ;  /* 0x0000000218187887 */ /* 0x000fc60008800000 */
[----:B------:R-:W-:Y:S02]  /*1780*/  @UP2 UIADD3 UR21, UPT, UPT, UR41, URZ, URZ ;  /* 0x000000ff29152290 */ /* 0x000fe4000fffe0ff */
[----:B------:R-:W-:Y:S02]  /*1790*/  UIADD3 UR29, UPT, UPT, UR7, 0x8400, UR28 ;  /* 0x00008400071d7890 */ /* 0x000fe4000fffe01c */
[----:B------:R-:W-:Y:S02]  /*17a0*/  UIADD3 UR44, UPT, UPT, UR43, -UR41, URZ ;  /* 0x800000292b2c7290 */ /* 0x000fe4000fffe0ff */
[----:B------:R-:W-:Y:S01]  /*17b0*/  UIADD3 UR21, UPT, UPT, UR21, 0x1, URZ ;  /* 0x0000000115157890 */ /* 0x000fe2000fffe0ff */
[----:B-1--4-:R-:W-:-:S11]  /*17c0*/  UMOV UR5, URZ ;  /* 0x000000ff00057c82 */ /* 0x012fd60008000000 */
.L_x_42:
[----:B-1----:R-:W1:Y:S02]  /*17d0*/  S2UR UR4, SR_CgaCtaId ;  /* 0x00000000000479c3 */ /* 0x002e640000008800 */
[----:B-1----:R-:W-:-:S09]  /*17e0*/  UISETP.NE.AND UP0, UPT, UR4, URZ, UPT ;  /* 0x000000ff0400728c */ /* 0x002fd2000bf05270 */
[----:B------:R-:W-:Y:S05]  /*17f0*/  BRA.U UP0, `(.L_x_23) ;  /* 0x0000000100287547 */ /* 0x000fea000b800000 */
[----:B------:R-:W-:Y:S02]  /*1800*/  LEA R0, R9, UR7, 0x3 ;  /* 0x0000000709007c11 */ /* 0x000fe4000f8e18ff */
[----:B------:R-:W-:-:S04]  /*1810*/  SHF.L.U32 R3, R8, 0x1f, RZ ;  /* 0x0000001f08037819 */ /* 0x000fc800000006ff */
[----:B------:R-:W1:Y:S02]  /*1820*/  SYNCS.PHASECHK.TRANS64.TRYWAIT P0, [R0+URZ+0xe0], R3 ;  /* 0x0000e003000075a7 */ /* 0x000e6400080011ff */
[----:B-1----:R-:W-:Y:S05]  /*1830*/  @!P0 BRA `(.L_x_24) ;  /* 0x0000005c00e48947 */ /* 0x002fea0003800000 */
.L_x_112:
[----:B------:R3:W-:Y:S01]  /*1840*/  SYNCS.ARRIVE.TRANS64.A1T0 RZ, [R0+URZ+0xd0], RZ ;  /* 0x0000d0ff00ff79a7 */ /* 0x0007e200081000ff */
[----:B------:R-:W-:-:S05]  /*1850*/  VIADD R9, R9, 0x1 ;  /* 0x0000000109097836 */ /* 0x000fca0000000000 */
[----:B------:R-:W-:-:S04]  /*1860*/  ISETP.NE.AND P0, PT, R9, 0x2, PT ;  /* 0x000000020900780c */ /* 0x000fc80003f05270 */
[----:B-1----:R-:W-:Y:S02]  /*1870*/  SEL R3, RZ, 0x1, P0 ;  /* 0x00000001ff037807 */ /* 0x002fe40000000000 */
[----:B------:R-:W-:Y:S02]  /*1880*/  SEL R9, R9, RZ, P0 ;  /* 0x000000ff09097207 */ /* 0x000fe40000000000 */
[----:B------:R-:W-:-:S07]  /*1890*/  LOP3.LUT R8, R8, R3, RZ, 0x3c, !PT ;  /* 0x0000000308087212 */ /* 0x000fce00078e3cff */
.L_x_23:
[----:B------:R-:W-:Y:S01]  /*18a0*/  ULEA UR4, UR5, UR7, 0x3 ;  /* 0x0000000705047291 */ /* 0x000fe2000f8e18ff */
[----:B---3--:R-:W-:Y:S01]  /*18b0*/  SHF.L.U32 R0, R12, 0x1f, RZ ;  /* 0x0000001f0c007819 */ /* 0x008fe200000006ff */
[----:B------:R-:W-:Y:S02]  /*18c0*/  UISETP.GE.U32.AND UP0, UPT, UR46, 0x7f, UPT ;  /* 0x0000007f2e00788c */ /* 0x000fe4000bf06070 */
[----:B------:R-:W-:Y:S02]  /*18d0*/  USHF.L.U32 UR35, UR20, 0x6, URZ ;  /* 0x0000000614237899 */ /* 0x000fe400080006ff */
[----:B------:R-:W-:Y:S01]  /*18e0*/  ULEA UR19, UR30, UR45, 0x7 ;  /* 0x0000002d1e137291 */ /* 0x000fe2000f8e38ff */
[----:B------:R-:W-:Y:S02]  /*18f0*/  UMOV UR13, URZ ;  /* 0x000000ff000d7c82 */ /* 0x000fe40008000000 */
[----:B------:R1:W3:Y:S02]  /*1900*/  SYNCS.PHASECHK.TRANS64.TRYWAIT P0, [UR4+0x20], R0 ;  /* 0x00002000ff0075a7 */ /* 0x0002e40008001104 */
[----:B------:R-:W-:Y:S07]  /*1910*/  BRA.U !UP0, `(.L_x_25) ;  /* 0x0000000108bc7547 */ /* 0x000fee000b800000 */
[----:B------:R-:W-:Y:S01]  /*1920*/  UMOV UR6, URZ ;  /* 0x000000ff00067c82 */ /* 0x000fe20008000000 */
[----:B------:R-:W-:-:S05]  /*1930*/  UMOV UR4, UR5 ;  /* 0x0000000500047c82 */ /* 0x000fca0008000000 */
.L_x_31:
[----:B------:R-:W-:Y:S01]  /*1940*/  ULEA UR33, UR4, UR7, 0x3 ;  /* 0x0000000704217291 */ /* 0x000fe2000f8e18ff */
[----:B---3--:R-:W-:Y:S01]  /*1950*/  @!P3 MOV R2, 0x3000 ;  /* 0x000030000002b802 */ /* 0x008fe20000000f00 */
[----:B-1-34-:R-:W-:Y:S10]  /*1960*/  @P0 BRA `(.L_x_26) ;  /* 0x00000000000c0947 */ /* 0x01aff40003800000 */
[----:B------:R-:W-:-:S04]  /*1970*/  SHF.L.U32 R3, R12, 0x1f, RZ ;  /* 0x0000001f0c037819 */ /* 0x000fc800000006ff */
[----:B------:R-:W3:Y:S02]  /*1980*/  SYNCS.PHASECHK.TRANS64.TRYWAIT P0, [UR33+0x20], R3 ;  /* 0x00002003ff0075a7 */ /* 0x000ee40008001121 */
[----:B---3--:R-:W-:Y:S05]  /*1990*/  @!P0 BRA `(.L_x_27) ;  /* 0x0000005c00a08947 */ /* 0x008fea0003800000 */
.L_x_26:
[----:B------:R3:W-:Y:S01]  /*19a0*/  @!P3 SYNCS.ARRIVE.TRANS64 RZ, [UR33], R2 ;  /* 0x00000002ffffb9a7 */ /* 0x0007e20008000021 */
[----:B------:R-:W-:-:S04]  /*19b0*/  ULOP3.LUT UR5, UR24, 0x2, URZ, 0xfc, !UPT ;  /* 0x0000000218057892 */ /* 0x000fc8000f8efcff */
[----:B------:R-:W-:-:S09]  /*19c0*/  UISETP.NE.AND UP0, UPT, UR5, 0x2, UPT ;  /* 0x000000020500788c */ /* 0x000fd2000bf05270 */
[----:B------:R-:W-:Y:S05]  /*19d0*/  BRA.U UP0, `(.L_x_28) ;  /* 0x0000000100047547 */ /* 0x000fea000b800000 */
[----:B--2---:R-:W-:Y:S05]  /*19e0*/  BPT.TRAP 0x1 ;  /* 0x000000040000795c */ /* 0x004fea0000300000 */
.L_x_28:
[----:B------:R-:W-:Y:S04]  /*19f0*/  BSSY.RECONVERGENT B0, `(.L_x_29) ;  /* 0x0000003000007945 */ /* 0x000fe80003800200 */
[----:B------:R-:W-:Y:S05]  /*1a00*/  @P2 BRA `(.L_x_30) ;  /* 0x0000000000042947 */ /* 0x000fea0003800000 */
[----:B--2---:R-:W-:Y:S05]  /*1a10*/  BPT.TRAP 0x1 ;  /* 0x000000040000795c */ /* 0x004fea0000300000 */
.L_x_30:
[----:B--2---:R-:W-:Y:S05]  /*1a20*/  BSYNC.RECONVERGENT B0 ;  /* 0x0000000000007941 */ /* 0x004fea0003800200 */
.L_x_29:
[----:B------:R-:W-:Y:S02]  /*1a30*/  UIADD3 UR5, UPT, UPT, UR4, 0x1, URZ ;  /* 0x0000000104057890 */ /* 0x000fe4000fffe0ff */
[----:B------:R-:W-:Y:S02]  /*1a40*/  USHF.L.U32 UR34, UR6, 0x6, URZ ;  /* 0x0000000606227899 */ /* 0x000fe400080006ff */
[----:B------:R-:W-:Y:S02]  /*1a50*/  UISETP.NE.AND UP0, UPT, UR5, 0x4, UPT ;  /* 0x000000040500788c */ /* 0x000fe4000bf05270 */
[----:B------:R-:W-:Y:S02]  /*1a60*/  UIADD3 UR6, UPT, UPT, UR6, 0x1, URZ ;  /* 0x0000000106067890 */ /* 0x000fe4000fffe0ff */
[----:B------:R-:W-:Y:S02]  /*1a70*/  USEL UR9, URZ, 0x1, UP0 ;  /* 0x00000001ff097887 */ /* 0x000fe40008000000 */
[----:B------:R-:W-:-:S02]  /*1a80*/  USEL UR5, UR5, URZ, UP0 ;  /* 0x000000ff05057287 */ /* 0x000fc40008000000 */
[----:B------:R-:W-:Y:S02]  /*1a90*/  ULEA UR32, UR4, UR7, 0xc ;  /* 0x0000000704207291 */ /* 0x000fe4000f8e60ff */
[----:B------:R-:W-:Y:S01]  /*1aa0*/  ULEA UR8, UR5, UR7, 0x3 ;  /* 0x0000000705087291 */ /* 0x000fe2000f8e18ff */
[----:B------:R-:W-:Y:S01]  /*1ab0*/  LOP3.LUT R12, R12, UR9, RZ, 0x3c, !PT ;  /* 0x000000090c0c7c12 */ /* 0x000fe2000f8e3cff */
[----:B------:R-:W-:Y:S02]  /*1ac0*/  UIADD3 UR10, UP1, UPT, UR26, 0x80, URZ ;  /* 0x000000801a0a7890 */ /* 0x000fe4000ff3e0ff */
[----:B------:R-:W-:Y:S01]  /*1ad0*/  ULEA UR16, UR4, UR28, 0xd ;  /* 0x0000001c04107291 */ /* 0x000fe2000f8e68ff */
[----:B-1----:R-:W-:Y:S01]  /*1ae0*/  SHF.L.U32 R0, R12, 0x1f, RZ ;  /* 0x0000001f0c007819 */ /* 0x002fe200000006ff */
[----:B------:R-:W-:Y:S02]  /*1af0*/  UIADD3.X UR11, UPT, UPT, URZ, UR27, URZ, UP1, !UPT ;  /* 0x0000001bff0b7290 */ /* 0x000fe40008ffe4ff */
[----:B------:R-:W-:Y:S01]  /*1b00*/  UIADD3 UR32, UPT, UPT, UR32, 0x4400, URZ ;  /* 0x0000440020207890 */ /* 0x000fe2000fffe0ff */
[----:B------:R4:W1:Y:S01]  /*1b10*/  SYNCS.PHASECHK.TRANS64.TRYWAIT P0, [UR8+0x20], R0 ;  /* 0x00002000ff0075a7 */ /* 0x0008620008001108 */
[----:B------:R-:W-:-:S02]  /*1b20*/  UIADD3 UR8, UP0, UPT, UR26, 0x180, URZ ;  /* 0x000001801a087890 */ /* 0x000fc4000ff1e0ff */
[----:B------:R-:W-:Y:S02]  /*1b30*/  UIADD3 UR16, UPT, UPT, UR7, 0x8400, UR16 ;  /* 0x0000840007107890 */ /* 0x000fe4000fffe010 */
[----:B------:R-:W-:Y:S02]  /*1b40*/  UIADD3.X UR9, UPT, UPT, URZ, UR27, URZ, UP0, !UPT ;  /* 0x0000001bff097290 */ /* 0x000fe400087fe4ff */
[----:B------:R-:W-:Y:S01]  /*1b50*/  UISETP.NE.AND UP0, UPT, UR6, UR21, UPT ;  /* 0x000000150600728c */ /* 0x000fe2000bf05270 */
[----:B------:R-:W-:Y:S01]  /*1b60*/  UMOV UR12, 0x0 ;  /* 0x00000000000c7882 */ /* 0x000fe20000000000 */
[----:B------:R-:W-:Y:S01]  /*1b70*/  UMOV UR13, 0x10000000 ;  /* 0x10000000000d7882 */ /* 0x000fe20000000000 */
[----:B------:R-:W-:Y:S01]  /*1b80*/  UMOV UR4, 0x30000 ;  /* 0x0003000000047882 */ /* 0x000fe20000000000 */
[----:B------:R-:W-:Y:S01]  /*1b90*/  UMOV UR20, UR36 ;  /* 0x0000002400147c82 */ /* 0x000fe20008000000 */
[----:B------:R-:W-:Y:S01]  /*1ba0*/  UMOV UR17, UR33 ;  /* 0x0000002100117c82 */ /* 0x000fe20008000000 */
[----:B------:R-:W-:Y:S01]  /*1bb0*/  UMOV UR18, UR34 ;  /* 0x0000002200127c82 */ /* 0x000fe20008000000 */
[----:B------:R-:W-:Y:S01]  /*1bc0*/  UTMALDG.3D [UR32], [UR10], desc[UR12] ;  /* 0x00000c200a0075b4 */ /* 0x000fe20008011000 */
[----:B------:R2:W-:Y:S02]  /*1bd0*/  UTMALDG.3D.MULTICAST [UR16], [UR8], UR4, desc[UR12] ;  /* 0x00000c10080073b4 */ /* 0x0005e40008011804 */
[----:B--2---:R-:W-:Y:S01]  /*1be0*/  UMOV UR13, UR21 ;  /* 0x00000015000d7c82 */ /* 0x004fe20008000000 */
[----:B------:R-:W-:Y:S01]  /*1bf0*/  UMOV UR4, UR5 ;  /* 0x0000000500047c82 */ /* 0x000fe20008000000 */
[----:B------:R-:W-:Y:S05]  /*1c00*/  BRA.U UP0, `(.L_x_31) ;  /* 0xfffffffd004c7547 */ /* 0x000fea000b83ffff */
.L_x_25:
[----:B------:R-:W-:Y:S01]  /*1c10*/  ULEA UR4, UR5, UR7, 0x3 ;  /* 0x0000000705047291 */ /* 0x000fe2000f8e18ff */
[----:B-1--4-:R-:W-:Y:S01]  /*1c20*/  SHF.L.U32 R0, R12, 0x1f, RZ ;  /* 0x0000001f0c007819 */ /* 0x012fe200000006ff */
[----:B------:R-:W-:Y:S01]  /*1c30*/  @!P1 SYNCS.ARRIVE.TRANS64.A1T0 RZ, [UR7+0x68], RZ ;  /* 0x000068ffffff99a7 */ /* 0x000fe20008100007 */
[----:B------:R-:W-:-:S06]  /*1c40*/  UISETP.GT.AND UP0, UPT, UR43, UR41, UPT ;  /* 0x000000292b00728c */ /* 0x000fcc000bf04270 */
[----:B---3--:R1:W3:Y:S03]  /*1c50*/  SYNCS.PHASECHK.TRANS64.TRYWAIT P0, [UR4+0x20], R0 ;  /* 0x00002000ff0075a7 */ /* 0x0082e60008001104 */
[----:B------:R-:W-:Y:S05]  /*1c60*/  BRA.U !UP0, `(.L_x_32) ;  /* 0x0000000108bc7547 */ /* 0x000fea000b800000 */
[----:B------:R-:W-:Y:S01]  /*1c70*/  UIADD3 UR25, UPT, UPT, UR44, UR13, URZ ;  /* 0x0000000d2c197290 */ /* 0x000fe2000fffe0ff */
[----:B------:R-:W-:-:S11]  /*1c80*/  UMOV UR4, UR5 ;  /* 0x0000000500047c82 */ /* 0x000fd60008000000 */
.L_x_38:
[----:B------:R-:W-:Y:S01]  /*1c90*/  ULEA UR9, UR4, UR7, 0x3 ;  /* 0x0000000704097291 */ /* 0x000fe2000f8e18ff */
[----:B---3--:R-:W-:Y:S01]  /*1ca0*/  @!P3 MOV R2, 0x3000 ;  /* 0x000030000002b802 */ /* 0x008fe20000000f00 */
[----:B-1-3--:R-:W-:Y:S10]  /*1cb0*/  @P0 BRA `(.L_x_33) ;  /* 0x00000000000c0947 */ /* 0x00aff40003800000 */
[----:B------:R-:W-:-:S04]  /*1cc0*/  SHF.L.U32 R3, R12, 0x1f, RZ ;  /* 0x0000001f0c037819 */ /* 0x000fc800000006ff */
[----:B------:R-:W3:Y:S02]  /*1cd0*/  SYNCS.PHASECHK.TRANS64.TRYWAIT P0, [UR9+0x20], R3 ;  /* 0x00002003ff0075a7 */ /* 0x000ee40008001109 */
[----:B---3--:R-:W-:Y:S05]  /*1ce0*/  @!P0 BRA `(.L_x_34) ;  /* 0x0000005800e48947 */ /* 0x008fea0003800000 */
.L_x_33:
[----:B------:R3:W-:Y:S01]  /*1cf0*/  @!P3 SYNCS.ARRIVE.TRANS64 RZ, [UR9], R2 ;  /* 0x00000002ffffb9a7 */ /* 0x0007e20008000009 */
[----:B------:R-:W-:-:S04]  /*1d00*/  ULOP3.LUT UR5, UR24, 0x2, URZ, 0xfc, !UPT ;  /* 0x0000000218057892 */ /* 0x000fc8000f8efcff */
[----:B------:R-:W-:-:S09]  /*1d10*/  UISETP.NE.AND UP0, UPT, UR5, 0x2, UPT ;  /* 0x000000020500788c */ /* 0x000fd2000bf05270 */
[----:B------:R-:W-:Y:S05]  /*1d20*/  BRA.U UP0, `(.L_x_35) ;  /* 0x0000000100047547 */ /* 0x000fea000b800000 */
[----:B--2---:R-:W-:Y:S05]  /*1d30*/  BPT.TRAP 0x1 ;  /* 0x000000040000795c */ /* 0x004fea0000300000 */
.L_x_35:
[----:B------:R-:W-:Y:S04]  /*1d40*/  BSSY.RECONVERGENT B0, `(.L_x_36) ;  /* 0x0000003000007945 */ /* 0x000fe80003800200 */
[----:B------:R-:W-:Y:S05]  /*1d50*/  @P2 BRA `(.L_x_37) ;  /* 0x0000000000042947 */ /* 0x000fea0003800000 */
[----:B--2---:R-:W-:Y:S05]  /*1d60*/  BPT.TRAP 0x1 ;  /* 0x000000040000795c */ /* 0x004fea0000300000 */
.L_x_37:
[----:B--2---:R-:W-:Y:S05]  /*1d70*/  BSYNC.RECONVERGENT B0 ;  /* 0x0000000000007941 */ /* 0x004fea0003800200 */
.L_x_36:
[----:B------:R-:W-:Y:S02]  /*1d80*/  UIADD3 UR5, UPT, UPT, UR4, 0x1, URZ ;  /* 0x0000000104057890 */ /* 0x000fe4000fffe0ff */
[----:B------:R-:W-:Y:S02]  /*1d90*/  UIADD3 UR14, UP1, UPT, UR26, 0x80, URZ ;  /* 0x000000801a0e7890 */ /* 0x000fe4000ff3e0ff */
[----:B------:R-:W-:Y:S02]  /*1da0*/  UISETP.NE.AND UP0, UPT, UR5, 0x4, UPT ;  /* 0x000000040500788c */ /* 0x000fe4000bf05270 */
[----:B------:R-:W-:Y:S02]  /*1db0*/  USHF.L.U32 UR10, UR13, 0x6, URZ ;  /* 0x000000060d0a7899 */ /* 0x000fe400080006ff */
[----:B------:R-:W-:Y:S02]  /*1dc0*/  USEL UR8, URZ, 0x1, UP0 ;  /* 0x00000001ff087887 */ /* 0x000fe40008000000 */
[----:B------:R-:W-:-:S02]  /*1dd0*/  USEL UR5, UR5, URZ, UP0 ;  /* 0x000000ff05057287 */ /* 0x000fc40008000000 */
[----:B------:R-:W-:Y:S02]  /*1de0*/  UIADD3 UR22, UP0, UPT, UR26, 0x180, URZ ;  /* 0x000001801a167890 */ /* 0x000fe4000ff1e0ff */
[----:B------:R-:W-:Y:S01]  /*1df0*/  LOP3.LUT R12, R12, UR8, RZ, 0x3c, !PT ;  /* 0x000000080c0c7c12 */ /* 0x000fe2000f8e3cff */
[----:B------:R-:W-:Y:S02]  /*1e00*/  ULEA UR8, UR4, UR7, 0xc ;  /* 0x0000000704087291 */ /* 0x000fe4000f8e60ff */
[----:B------:R-:W-:Y:S01]  /*1e10*/  ULEA UR6, UR5, UR7, 0x3 ;  /* 0x0000000705067291 */ /* 0x000fe2000f8e18ff */
[----:B-1----:R-:W-:Y:S01]  /*1e20*/  SHF.L.U32 R0, R12, 0x1f, RZ ;  /* 0x0000001f0c007819 */ /* 0x002fe200000006ff */
[----:B------:R-:W-:Y:S02]  /*1e30*/  UIADD3 UR8, UPT, UPT, UR8, 0x4400, URZ ;  /* 0x0000440008087890 */ /* 0x000fe4000fffe0ff */
[----:B------:R-:W-:Y:S02]  /*1e40*/  UIADD3.X UR15, UPT, UPT, URZ, UR27, URZ, UP1, !UPT ;  /* 0x0000001bff0f7290 */ /* 0x000fe40008ffe4ff */
[----:B------:R-:W-:-:S02]  /*1e50*/  ULEA UR16, UR4, UR29, 0xd ;  /* 0x0000001d04107291 */ /* 0x000fc4000f8e68ff */
[----:B------:R-:W-:Y:S01]  /*1e60*/  UIADD3.X UR23, UPT, UPT, URZ, UR27, URZ, UP0, !UPT ;  /* 0x0000001bff177290 */ /* 0x000fe200087fe4ff */
[----:B------:R4:W1:Y:S01]  /*1e70*/  SYNCS.PHASECHK.TRANS64.TRYWAIT P0, [UR6+0x20], R0 ;  /* 0x00002000ff0075a7 */ /* 0x0008620008001106 */
[----:B------:R-:W-:Y:S01]  /*1e80*/  UMOV UR30, 0x0 ;  /* 0x00000000001e7882 */ /* 0x000fe20000000000 */
[----:B------:R-:W-:Y:S01]  /*1e90*/  UMOV UR31, 0x10000000 ;  /* 0x10000000001f7882 */ /* 0x000fe20000000000 */
[----:B------:R-:W-:Y:S01]  /*1ea0*/  UMOV UR11, UR35 ;  /* 0x00000023000b7c82 */ /* 0x000fe20008000000 */
[----:B------:R-:W-:Y:S01]  /*1eb0*/  UMOV UR12, UR36 ;  /* 0x00000024000c7c82 */ /* 0x000fe20008000000 */
[----:B------:R-:W-:Y:S01]  /*1ec0*/  UMOV UR6, 0x30000 ;  /* 0x0003000000067882 */ /* 0x000fe20000000000 */
[----:B------:R-:W-:Y:S01]  /*1ed0*/  UMOV UR20, UR36 ;  /* 0x0000002400147c82 */ /* 0x000fe20008000000 */
[----:B------:R-:W-:Y:S01]  /*1ee0*/  UMOV UR17, UR9 ;  /* 0x0000000900117c82 */ /* 0x000fe20008000000 */
[----:B------:R-:W-:Y:S01]  /*1ef0*/  UMOV UR18, UR10 ;  /* 0x0000000a00127c82 */ /* 0x000fe20008000000 */
[----:B------:R4:W-:Y:S01]  /*1f00*/  UTMALDG.3D [UR8], [UR14], desc[UR30] ;  /* 0x00001e080e0075b4 */ /* 0x0009e20008011000 */
[----:B------:R-:W-:Y:S01]  /*1f10*/  UIADD3 UR13, UPT, UPT, UR13, 0x1, URZ ;  /* 0x000000010d0d7890 */ /* 0x000fe2000fffe0ff */
[----:B------:R-:W-:-:S03]  /*1f20*/  UMOV UR4, UR5 ;  /* 0x0000000500047c82 */ /* 0x000fc60008000000 */
[----:B------:R-:W-:Y:S01]  /*1f30*/  UISETP.NE.AND UP0, UPT, UR13, UR25, UPT ;  /* 0x000000190d00728c */ /* 0x000fe2000bf05270 */
[----:B------:R4:W-:Y:S08]  /*1f40*/  UTMALDG.3D.MULTICAST [UR16], [UR22], UR6, desc[UR30] ;  /* 0x00001e10160073b4 */ /* 0x0009f00008011806 */
[----:B----4-:R-:W-:Y:S05]  /*1f50*/  BRA.U UP0, `(.L_x_38) ;  /* 0xfffffffd004c7547 */ /* 0x010fea000b83ffff */
.L_x_32:
[C---:B------:R-:W-:Y:S01]  /*1f60*/  LEA R3, R11.reuse, UR7, 0x3 ;  /* 0x000000070b037c11 */ /* 0x040fe2000f8e18ff */
[----:B------:R-:W-:Y:S01]  /*1f70*/  NOP ;  /* 0x0000000000007918 */ /* 0x000fe20000000000 */
[----:B-1----:R-:W-:Y:S02]  /*1f80*/  SHF.L.U32 R0, R10, 0x1f, RZ ;  /* 0x0000001f0a007819 */ /* 0x002fe400000006ff */
[----:B------:R-:W-:Y:S02]  /*1f90*/  LEA R5, R11, UR7, 0x4 ;  /* 0x000000070b057c11 */ /* 0x000fe4000f8e20ff */
[----:B---3--:R-:W1:Y:S02]  /*1fa0*/  SYNCS.PHASECHK.TRANS64.TRYWAIT P0, [R3+URZ+0x70], R0 ;  /* 0x00007000030075a7 */ /* 0x008e6400080011ff */
[----:B-1----:R-:W-:Y:S05]  /*1fb0*/  @!P0 BRA `(.L_x_39) ;  /* 0x0000005800488947 */ /* 0x002fea0003800000 */
.L_x_115:
[----:B------:R-:W3:Y:S01]  /*1fc0*/  LDS.128 R4, [R5+0x100] ;  /* 0x0001000005047984 */ /* 0x000ee20000000c00 */
[----:B------:R-:W-:Y:S01]  /*1fd0*/  UISETP.GE.AND UP0, UPT, UR42, 0x1, UPT ;  /* 0x000000012a00788c */ /* 0x000fe2000bf06270 */
[----:B------:R-:W-:Y:S01]  /*1fe0*/  @!PT LDS RZ, [RZ] ;  /* 0x00000000fffff984 */ /* 0x000fe20000000800 */
[----:B------:R-:W-:Y:S01]  /*1ff0*/  @!PT LDS RZ, [RZ] ;  /* 0x00000000fffff984 */ /* 0x000fe20000000800 */
[----:B------:R-:W-:Y:S01]  /*2000*/  @!PT LDS RZ, [RZ] ;  /* 0x00000000fffff984 */ /* 0x000fe20000000800 */
[----:B------:R-:W-:Y:S01]  /*2010*/  @!PT LDS RZ, [RZ] ;  /* 0x00000000fffff984 */ /* 0x000fe20000000800 */
[----:B------:R4:W-:Y:S06]  /*2020*/  MEMBAR.ALL.CTA ;  /* 0x0000000000007992 */ /* 0x0009ec0000008000 */
[----:B----4-:R-:W4:Y:S01]  /*2030*/  FENCE.VIEW.ASYNC.S ;  /* 0x00000000000073c6 */ /* 0x010f220000000000 */
[----:B---3--:R-:W-:-:S13]  /*2040*/  LOP3.LUT P0, RZ, R6, 0x1, RZ, 0xc0, !PT ;  /* 0x0000000106ff7812 */ /* 0x008fda000780c0ff */
[----:B----4-:R-:W-:Y:S01]  /*2050*/  VOTEU.ANY UP1, P0 ;  /* 0x0000000000ff7886 */ /* 0x010fe20000020100 */
[----:B------:R-:W-:-:S13]  /*2060*/  PLOP3.LUT P0, PT, PT, PT, UP1, 0x80, 0x8 ;  /* 0x000000000008781c */ /* 0x000fda0003f0f018 */
[----:B-1----:R-:W-:Y:S02]  /*2070*/  @P0 LOP3.LUT R0, R5, 0xffff, RZ, 0xc0, !PT ;  /* 0x0000ffff05000812 */ /* 0x002fe400078ec0ff */
[----:B------:R-:W-:Y:S02]  /*2080*/  @P0 MOV R2, R4 ;  /* 0x0000000400020202 */ /* 0x000fe40000000f00 */
[----:B------:R-:W-:Y:S01]  /*2090*/  @P0 R2UR UR6, R0 ;  /* 0x00000000000602ca */ /* 0x000fe200000e0000 */
[----:B------:R-:W-:Y:S01]  /*20a0*/  VIADD R0, R3, 0x80 ;  /* 0x0000008003007836 */ /* 0x000fe20000000000 */
[----:B------:R-:W-:Y:S02]  /*20b0*/  @P0 SHF.R.U32.HI R4, RZ, 0x10, R5 ;  /* 0x00000010ff040819 */ /* 0x000fe40000011605 */
[----:B------:R-:W-:Y:S02]  /*20c0*/  @P0 R2UR UR8, R2 ;  /* 0x00000000020802ca */ /* 0x000fe400000e0000 */
[----:B------:R-:W-:-:S02]  /*20d0*/  PRMT R0, RZ, 0x654, R0 ;  /* 0x00000654ff007816 */ /* 0x000fc40000000000 */
[----:B------:R-:W-:Y:S02]  /*20e0*/  @P0 R2UR UR4, R4 ;  /* 0x00000000040402ca */ /* 0x000fe400000e0000 */
[----:B------:R1:W-:Y:S03]  /*20f0*/  SYNCS.ARRIVE.TRANS64.RED.A1T0 RZ, [R0+URZ], RZ ;  /* 0x000000ff00ff79a7 */ /* 0x0003e600081004ff */
[----:B------:R-:W-:-:S04]  /*2100*/  @UP1 UMOV UR37, UR6 ;  /* 0x0000000600251c82 */ /* 0x000fc80008000000 */
[----:B------:R-:W-:-:S04]  /*2110*/  @UP1 UMOV UR38, UR8 ;  /* 0x0000000800261c82 */ /* 0x000fc80008000000 */
[----:B------:R-:W-:Y:S01]  /*2120*/  @UP1 UMOV UR36, UR4 ;  /* 0x0000000400241c82 */ /* 0x000fe20008000000 */
[----:B------:R-:W-:Y:S05]  /*2130*/  BRA.U !UP0, `(.L_x_40) ;  /* 0x0000000108d47547 */ /* 0x000fea000b800000 */
[----:B------:R-:W2:Y:S01]  /*2140*/  LDCU.128 UR12, c[0x0][0xb10] ;  /* 0x00016200ff0c77ac */ /* 0x000ea20008000c00 */
[----:B------:R-:W3:Y:S01]  /*2150*/  LDCU UR25, c[0x0][0xb20] ;  /* 0x00016400ff1977ac */ /* 0x000ee20008000800 */
[----:B------:R-:W4:Y:S01]  /*2160*/  LDCU UR20, c[0x0][0xb0c] ;  /* 0x00016180ff1477ac */ /* 0x000f220008000800 */
[----:B------:R-:W1:Y:S01]  /*2170*/  LDCU.64 UR10, c[0x0][0xb28] ;  /* 0x00016500ff0a77ac */ /* 0x000e620008000a00 */
[----:B------:R-:W-:Y:S02]  /*2180*/  UISETP.NE.AND UP3, UPT, UR42, 0x1, UPT ;  /* 0x000000012a00788c */ /* 0x000fe4000bf65270 */
[----:B--2---:R-:W-:Y:S02]  /*2190*/  UIMAD.WIDE.U32 UR16, UR39, UR15, URZ ;  /* 0x0000000f271072a5 */ /* 0x004fe4000f8e00ff */
[----:B------:R-:W-:Y:S02]  /*21a0*/  UIMAD.WIDE.U32 UR8, UR40, UR12, URZ ;  /* 0x0000000c280872a5 */ /* 0x000fe4000f8e00ff */
[----:B------:R-:W-:-:S02]  /*21b0*/  UISETP.NE.AND UP0, UPT, UR14, 0x1, UPT ;  /* 0x000000010e00788c */ /* 0x000fc4000bf05270 */
[----:B------:R-:W-:Y:S01]  /*21c0*/  UIMAD.WIDE.U32 UR22, UR37, UR15, URZ ;  /* 0x0000000f251672a5 */ /* 0x000fe2000f8e00ff */
[----:B------:R-:W-:Y:S02]  /*21d0*/  UMOV UR16, UR17 ;  /* 0x0000001100107c82 */ /* 0x000fe40008000000 */
[----:B------:R-:W-:Y:S01]  /*21e0*/  UMOV UR8, UR9 ;  /* 0x0000000900087c82 */ /* 0x000fe20008000000 */
[----:B---3--:R-:W-:Y:S02]  /*21f0*/  USHF.R.U32.HI UR16, URZ, UR25, UR16 ;  /* 0x00000019ff107299 */ /* 0x008fe40008011610 */
[----:B----4-:R-:W-:Y:S02]  /*2200*/  UISETP.NE.AND UP2, UPT, UR20, 0x1, UPT ;  /* 0x000000011400788c */ /* 0x010fe4000bf45270 */
[----:B------:R-:W-:Y:S02]  /*2210*/  USHF.R.U32.HI UR8, URZ, UR13, UR8 ;  /* 0x0000000dff087299 */ /* 0x000fe40008011608 */
[----:B------:R-:W-:-:S02]  /*2220*/  USEL UR6, UR39, UR16, !UP0 ;  /* 0x0000001027067287 */ /* 0x000fc4000c000000 */
[----:B------:R-:W-:Y:S02]  /*2230*/  USEL UR8, UR40, UR8, !UP2 ;  /* 0x0000000828087287 */ /* 0x000fe4000d000000 */
[----:B-1----:R-:W-:Y:S01]  /*2240*/  UIMAD.WIDE.U32 UR16, UR6, UR10, URZ ;  /* 0x0000000a061072a5 */ /* 0x002fe2000f8e00ff */
[----:B------:R-:W-:Y:S01]  /*2250*/  UMOV UR4, UR23 ;  /* 0x0000001700047c82 */ /* 0x000fe20008000000 */
[----:B------:R-:W-:Y:S02]  /*2260*/  UIMAD.WIDE.U32 UR18, UR38, UR12, URZ ;  /* 0x0000000c261272a5 */ /* 0x000fe4000f8e00ff */
[----:B------:R-:W-:-:S03]  /*2270*/  UIMAD.WIDE.U32 UR22, UR8, UR10, URZ ;  /* 0x0000000a081672a5 */ /* 0x000fc6000f8e00ff */
[----:B------:R-:W-:Y:S01]  /*2280*/  UMOV UR16, UR17 ;  /* 0x0000001100107c82 */ /* 0x000fe20008000000 */
[----:B------:R-:W-:Y:S02]  /*2290*/  USHF.R.U32.HI UR4, URZ, UR25, UR4 ;  /* 0x00000019ff047299 */ /* 0x000fe40008011604 */
[----:B------:R-:W-:Y:S01]  /*22a0*/  @UP3 USHF.R.U32.HI UR6, URZ, UR11, UR16 ;  /* 0x0000000bff063299 */ /* 0x000fe20008011610 */
[----:B------:R-:W-:Y:S01]  /*22b0*/  UMOV UR18, UR19 ;  /* 0x0000001300127c82 */ /* 0x000fe20008000000 */
[----:B------:R-:W-:Y:S01]  /*22c0*/  UMOV UR22, UR23 ;  /* 0x0000001700167c82 */ /* 0x000fe20008000000 */
[----:B------:R-:W-:Y:S02]  /*22d0*/  USHF.R.U32.HI UR13, URZ, UR13, UR18 ;  /* 0x0000000dff0d7299 */ /* 0x000fe40008011612 */
[----:B------:R-:W-:Y:S02]  /*22e0*/  USEL UR4, UR37, UR4, !UP0 ;  /* 0x0000000425047287 */ /* 0x000fe4000c000000 */
[----:B------:R-:W-:-:S02]  /*22f0*/  @UP3 USHF.R.U32.HI UR8, URZ, UR11, UR22 ;  /* 0x0000000bff083299 */ /* 0x000fc40008011616 */
[----:B------:R-:W-:Y:S02]  /*2300*/  UIMAD UR9, UR42, UR6, URZ ;  /* 0x000000062a0972a4 */ /* 0x000fe4000f8e02ff */
[----:B------:R-:W-:Y:S02]  /*2310*/  USEL UR6, UR38, UR13, !UP2 ;  /* 0x0000000d26067287 */ /* 0x000fe4000d000000 */
[----:B------:R-:W-:Y:S02]  /*2320*/  UIMAD UR12, UR42, UR8, URZ ;  /* 0x000000082a0c72a4 */ /* 0x000fe4000f8e02ff */
[----:B------:R-:W-:Y:S02]  /*2330*/  UISETP.GE.AND UP0, UPT, UR4, UR9, UPT ;  /* 0x000000090400728c */ /* 0x000fe4000bf06270 */
[----:B------:R-:W-:Y:S02]  /*2340*/  UIMAD.WIDE.U32 UR16, UR4, UR10, URZ ;  /* 0x0000000a041072a5 */ /* 0x000fe4000f8e00ff */
[----:B------:R-:W-:-:S02]  /*2350*/  UISETP.GE.OR UP0, UPT, UR6, UR12, UP0 ;  /* 0x0000000c0600728c */ /* 0x000fc40008706670 */
[----:B------:R-:W-:Y:S02]  /*2360*/  UIMAD.WIDE.U32 UR12, UR6, UR10, URZ ;  /* 0x0000000a060c72a5 */ /* 0x000fe4000f8e00ff */
[----:B------:R-:W-:Y:S01]  /*2370*/  UIADD3 UR15, UPT, UPT, -UR4, URZ, URZ ;  /* 0x000000ff040f7290 */ /* 0x000fe2000fffe1ff */
[----:B------:R-:W-:Y:S01]  /*2380*/  UMOV UR10, UR17 ;  /* 0x00000011000a7c82 */ /* 0x000fe20008000000 */
[----:B------:R-:W-:Y:S02]  /*2390*/  UIADD3 UR12, UPT, UPT, -UR6, URZ, URZ ;  /* 0x000000ff060c7290 */ /* 0x000fe4000fffe1ff */
[----:B------:R-:W-:-:S03]  /*23a0*/  USHF.R.U32.HI UR10, URZ, UR11, UR10 ;  /* 0x0000000bff0a7299 */ /* 0x000fc6000801160a */
[----:B------:R-:W-:Y:S01]  /*23b0*/  @!UP0 UMOV UR9, UR13 ;  /* 0x0000000d00098c82 */ /* 0x000fe20008000000 */
[----:B------:R-:W-:Y:S02]  /*23c0*/  UIMAD UR15, UR14, UR15, UR37 ;  /* 0x0000000f0e0f72a4 */ /* 0x000fe4000f8e0225 */
[----:B------:R-:W-:Y:S02]  /*23d0*/  USEL UR10, UR4, UR10, !UP3 ;  /* 0x0000000a040a7287 */ /* 0x000fe4000d800000 */
[----:B------:R-:W-:Y:S02]  /*23e0*/  @!UP0 USHF.R.U32.HI UR9, URZ, UR11, UR9 ;  /* 0x0000000bff098299 */ /* 0x000fe40008011609 */
[----:B------:R-:W-:Y:S02]  /*23f0*/  UIADD3 UR11, UPT, UPT, -UR10, URZ, URZ ;  /* 0x000000ff0a0b7290 */ /* 0x000fe4000fffe1ff */
[----:B------:R-:W-:Y:S02]  /*2400*/  @!UP0 USEL UR9, UR6, UR9, !UP3 ;  /* 0x0000000906098287 */ /* 0x000fe4000d800000 */
[----:B------:R-:W-:-:S02]  /*2410*/  UIMAD UR11, UR42, UR11, UR4 ;  /* 0x0000000b2a0b72a4 */ /* 0x000fc4000f8e0204 */
[----:B------:R-:W-:Y:S02]  /*2420*/  @!UP0 UIADD3 UR10, UPT, UPT, UR10, -UR9, URZ ;  /* 0x800000090a0a8290 */ /* 0x000fe4000fffe0ff */
[----:B------:R-:W-:Y:S02]  /*2430*/  @!UP0 UIMAD UR9, UR11, UR8, UR9 ;  /* 0x000000080b0982a4 */ /* 0x000fe4000f8e0209 */
[----:B------:R-:W-:Y:S02]  /*2440*/  @!UP0 UIMAD UR4, UR42, UR10, UR6 ;  /* 0x0000000a2a0482a4 */ /* 0x000fe4000f8e0206 */
[----:B------:R-:W-:Y:S02]  /*2450*/  UIMAD UR8, UR20, UR12, UR38 ;  /* 0x0000000c140872a4 */ /* 0x000fe4000f8e0226 */
[----:B------:R-:W-:Y:S01]  /*2460*/  UIMAD UR37, UR4, UR14, UR15 ;  /* 0x0000000e042572a4 */ /* 0x000fe2000f8e020f */
[----:B------:R-:W-:Y:S02]  /*2470*/  @!UP0 UMOV UR6, UR9 ;  /* 0x0000000900068c82 */ /* 0x000fe40008000000 */
[----:B------:R-:W-:-:S12]  /*2480*/  UIMAD UR38, UR6, UR20, UR8 ;  /* 0x00000014062672a4 */ /* 0x000fd8000f8e0208 */
.L_x_40:
[----:B------:R-:W3:Y:S02]  /*2490*/  LDCU UR4, c[0x0][0xb30] ;  /* 0x00016600ff0477ac */ /* 0x000ee40008000800 */
[----:B---3--:R-:W-:-:S09]  /*24a0*/  UISETP.NE.AND UP0, UPT, UR4, 0x1, UPT ;  /* 0x000000010400788c */ /* 0x008fd2000bf05270 */
[----:B------:R-:W-:Y:S05]  /*24b0*/  BRA.U UP0, `(.L_x_41) ;  /* 0x0000000100447547 */ /* 0x000fea000b800000 */
[----:B------:R-:W3:Y:S01]  /*24c0*/  LDCU.128 UR12, c[0x0][0xb10] ;  /* 0x00016200ff0c77ac */ /* 0x000ee20008000c00 */
[----:B------:R-:W4:Y:S01]  /*24d0*/  LDCU UR16, c[0x0][0xb0c] ;  /* 0x00016180ff1077ac */ /* 0x000f220008000800 */
[----:B------:R-:W1:Y:S01]  /*24e0*/  LDCU UR17, c[0x0][0xb20] ;  /* 0x00016400ff1177ac */ /* 0x000e620008000800 */
[----:B---3--:R-:W-:Y:S02]  /*24f0*/  UIMAD.WIDE.U32 UR10, UR38, UR12, URZ ;  /* 0x0000000c260a72a5 */ /* 0x008fe4000f8e00ff */
[----:B------:R-:W-:Y:S02]  /*2500*/  UIMAD.WIDE.U32 UR8, UR37, UR15, URZ ;  /* 0x0000000f250872a5 */ /* 0x000fe4000f8e00ff */
[----:B----4-:R-:W-:Y:S02]  /*2510*/  UISETP.NE.AND UP2, UPT, UR16, 0x1, UPT ;  /* 0x000000011000788c */ /* 0x010fe4000bf45270 */
[----:B------:R-:W-:Y:S01]  /*2520*/  UISETP.NE.AND UP0, UPT, UR14, 0x1, UPT ;  /* 0x000000010e00788c */ /* 0x000fe2000bf05270 */
[----:B------:R-:W-:-:S02]  /*2530*/  UMOV UR6, UR11 ;  /* 0x0000000b00067c82 */ /* 0x000fc40008000000 */
[----:B------:R-:W-:Y:S01]  /*2540*/  UMOV UR4, UR9 ;  /* 0x0000000900047c82 */ /* 0x000fe20008000000 */
[----:B------:R-:W-:Y:S02]  /*2550*/  USHF.R.U32.HI UR6, URZ, UR13, UR6 ;  /* 0x0000000dff067299 */ /* 0x000fe40008011606 */
[----:B-1----:R-:W-:Y:S02]  /*2560*/  USHF.R.U32.HI UR4, URZ, UR17, UR4 ;  /* 0x00000011ff047299 */ /* 0x002fe40008011604 */
[----:B------:R-:W-:Y:S02]  /*2570*/  USEL UR6, UR38, UR6, !UP2 ;  /* 0x0000000626067287 */ /* 0x000fe4000d000000 */
[----:B------:R-:W-:-:S04]  /*2580*/  USEL UR4, UR37, UR4, !UP0 ;  /* 0x0000000425047287 */ /* 0x000fc8000c000000 */
[----:B------:R-:W-:Y:S02]  /*2590*/  UIADD3 UR8, UPT, UPT, UR6, -UR4, URZ ;  /* 0x8000000406087290 */ /* 0x000fe4000fffe0ff */
[----:B------:R-:W-:Y:S02]  /*25a0*/  UIADD3 UR4, UPT, UPT, -UR6, UR4, URZ ;  /* 0x0000000406047290 */ /* 0x000fe4000fffe1ff */
[----:B------:R-:W-:Y:S02]  /*25b0*/  UIMAD UR37, UR8, UR14, UR37 ;  /* 0x0000000e082572a4 */ /* 0x000fe4000f8e0225 */
[----:B------:R-:W-:-:S12]  /*25c0*/  UIMAD UR38, UR4, UR16, UR38 ;  /* 0x00000010042672a4 */ /* 0x000fd8000f8e0226 */
.L_x_41:
[----:B------:R-:W-:Y:S01]  /*25d0*/  VIADD R11, R11, 0x1 ;  /* 0x000000010b0b7836 */ /* 0x000fe20000000000 */
[----:B------:R-:W-:Y:S01]  /*25e0*/  PLOP3.LUT P1, PT, PT, PT, PT, 0x80, 0x8 ;  /* 0x000000000008781c */ /* 0x000fe20003f2f070 */
[----:B------:R-:W-:Y:S02]  /*25f0*/  UIADD3 UR20, UPT, UPT, UR38, UR62, URZ ;  /* 0x0000003e26147290 */ /* 0x000fe4000fffe0ff */
[----:B------:R-:W-:Y:S01]  /*2600*/  UIADD3 UR30, UPT, UPT, UR37, UR59, URZ ;  /* 0x0000003b251e7290 */ /* 0x000fe2000fffe0ff */
[----:B------:R-:W-:-:S04]  /*2610*/  ISETP.NE.AND P0, PT, R11, 0x2, PT ;  /* 0x000000020b00780c */ /* 0x000fc80003f05270 */
[----:B------:R-:W-:Y:S02]  /*2620*/  SEL R3, RZ, 0x1, P0 ;  /* 0x00000001ff037807 */ /* 0x000fe40000000000 */
[----:B------:R-:W-:Y:S02]  /*2630*/  SEL R11, R11, RZ, P0 ;  /* 0x000000ff0b0b7207 */ /* 0x000fe40000000000 */
[----:B------:R-:W-:Y:S01]  /*2640*/  LOP3.LUT R10, R10, R3, RZ, 0x3c, !PT ;  /* 0x000000030a0a7212 */ /* 0x000fe200078e3cff */
[----:B------:R-:W-:Y:S06]  /*2650*/  BRA.U UP1, `(.L_x_42) ;  /* 0xfffffff1015c7547 */ /* 0x000fec000b83ffff */
[----:B------:R-:W-:Y:S01]  /*2660*/  UIADD3 UR7, UPT, UPT, UR7, 0x20, URZ ;  /* 0x0000002007077890 */ /* 0x000fe2000fffe0ff */
[----:B------:R-:W-:-:S03]  /*2670*/  SHF.L.U32 R3, R12, 0x1f, RZ ;  /* 0x0000001f0c037819 */ /* 0x000fc600000006ff */
[----:B------:R-:W-:-:S09]  /*2680*/  ULEA UR4, UR5, UR7, 0x3 ;  /* 0x0000000705047291 */ /* 0x000fd2000f8e18ff */
[----:B------:R-:W3:Y:S02]  /*2690*/  SYNCS.PHASECHK.TRANS64.TRYWAIT P0, [UR4], R3 ;  /* 0x00000003ff0075a7 */ /* 0x000ee40008001104 */
[----:B---3--:R-:W-:Y:S05]  /*26a0*/  @!P0 BRA `(.L_x_43) ;  /* 0x0000005000a08947 */ /* 0x008fea0003800000 */
.L_x_117:
[----:B------:R-:W-:-:S04]  /*26b0*/  UIADD3 UR4, UPT, UPT, UR5, 0x1, URZ ;  /* 0x0000000105047890 */ /* 0x000fc8000fffe0ff */
[----:B------:R-:W-:-:S04]  /*26c0*/  UISETP.NE.AND UP0, UPT, UR4, 0x4, UPT ;  /* 0x000000040400788c */ /* 0x000fc8000bf05270 */
[----:B------:R-:W-:Y:S02]  /*26d0*/  USEL UR6, URZ, 0x1, UP0 ;  /* 0x00000001ff067887 */ /* 0x000fe40008000000 */
[----:B------:R-:W-:-:S04]  /*26e0*/  USEL UR4, UR4, URZ, UP0 ;  /* 0x000000ff04047287 */ /* 0x000fc80008000000 */
[----:B------:R-:W-:Y:S01]  /*26f0*/  ULEA UR5, UR4, UR7, 0x3 ;  /* 0x0000000704057291 */ /* 0x000fe2000f8e18ff */
[----:B------:R-:W-:-:S04]  /*2700*/  LOP3.LUT R2, R12, UR6, RZ, 0x3c, !PT ;  /* 0x000000060c027c12 */ /* 0x000fc8000f8e3cff */
[----:B-1----:R-:W-:-:S04]  /*2710*/  SHF.L.U32 R3, R2, 0x1f, RZ ;  /* 0x0000001f02037819 */ /* 0x002fc800000006ff */
[----:B------:R-:W1:Y:S02]  /*2720*/  SYNCS.PHASECHK.TRANS64.TRYWAIT P0, [UR5], R3 ;  /* 0x00000003ff0075a7 */ /* 0x000e640008001105 */
[----:B-1----:R-:W-:Y:S05]  /*2730*/  @!P0 BRA `(.L_x_44) ;  /* 0x0000005000948947 */ /* 0x002fea0003800000 */
.L_x_119:
        /* <DEDUP_REMOVED lines=9> */
.L_x_121:
[----:B------:R-:W-:-:S04]  /*27d0*/  UIADD3 UR4, UPT, UPT, UR4, 0x1, URZ ;  /* 0x0000000104047890 */ /* 0x000fc8000fffe0ff */
[----:B------:R-:W-:-:S04]  /*27e0*/  UISETP.NE.AND UP0, UPT, UR4, 0x4, UPT ;  /* 0x000000040400788c */ /* 0x000fc8000bf05270 */
[----:B------:R-:W-:Y:S02]  /*27f0*/  USEL UR5, URZ, 0x1, UP0 ;  /* 0x00000001ff057887 */ /* 0x000fe40008000000 */
[----:B------:R-:W-:-:S04]  /*2800*/  USEL UR4, UR4, URZ, UP0 ;  /* 0x000000ff04047287 */ /* 0x000fc80008000000 */
[----:B------:R-:W-:Y:S01]  /*2810*/  ULEA UR4, UR4, UR7, 0x3 ;  /* 0x0000000704047291 */ /* 0x000fe2000f8e18ff */
[----:B-1----:R-:W-:-:S04]  /*2820*/  LOP3.LUT R3, R2, UR5, RZ, 0x3c, !PT ;  /* 0x0000000502037c12 */ /* 0x002fc8000f8e3cff */
[----:B------:R-:W-:Y:S01]  /*2830*/  SHF.L.U32 R3, R3, 0x1f, RZ ;  /* 0x0000001f03037819 */ /* 0x000fe200000006ff */
[----:B------:R-:W-:-:S07]  /*2840*/  IMAD.U32 R0, RZ, RZ, UR4 ;  /* 0x00000004ff007e24 */ /* 0x000fce000f8e00ff */
.L_x_46:
[----:B-1----:R1:W3:Y:S02]  /*2850*/  SYNCS.PHASECHK.TRANS64.TRYWAIT P0, [R0+URZ], R3 ;  /* 0x00000003000075a7 */ /* 0x0022e400080011ff */
[----:B---3--:R-:W-:Y:S05]  /*2860*/  @!P0 NANOSLEEP.SYNCS 0x989680 ;  /* 0x009896800000895d */ /* 0x008fea0003900000 */
[----:B------:R-:W3:Y:S02]  /*2870*/  @!P0 SYNCS.PHASECHK.TRANS64 P0, [R0+URZ], R3 ;  /* 0x00000003000085a7 */ /* 0x000ee400080010ff */
[----:B--23--:R-:W-:Y:S05]  /*2880*/  @P0 EXIT ;  /* 0x000000000000094d */ /* 0x00cfea0003800000 */
[----:B------:R-:W-:Y:S05]  /*2890*/  BRA `(.L_x_46) ;  /* 0xfffffffc00ec7947 */ /* 0x000fea000383ffff */
.L_x_22:
[----:B------:R-:W2:Y:S02]  /*28a0*/  S2UR UR4, SR_CgaCtaId ;  /* 0x00000000000479c3 */ /* 0x000ea40000008800 */
[----:B--2---:R-:W-:-:S04]  /*28b0*/  UISETP.NE.AND UP0, UPT, UR4, URZ, UPT ;  /* 0x000000ff0400728c */ /* 0x004fc8000bf05270 */
[----:B------:R-:W-:-:S09]  /*28c0*/  UISETP.NE.OR UP0, UPT, UR18, 0x1, UP0 ;  /* 0x000000011200788c */ /* 0x000fd20008705670 */
[----:B------:R-:W-:Y:S05]  /*28d0*/  BRA.U UP0, `(.L_x_47) ;  /* 0x00000005004c7547 */ /* 0x000fea000b800000 */
[----:B------:R-:W2:Y:S01]  /*28e0*/  S2UR UR5, SR_CgaCtaId ;  /* 0x00000000000579c3 */ /* 0x000ea20000008800 */
[----:B------:R-:W-:Y:S01]  /*28f0*/  UMOV UR4, 0x400 ;  /* 0x0000040000047882 */ /* 0x000fe20000000000 */
[----:B------:R-:W-:Y:S01]  /*2900*/  ISETP.GE.U32.AND P2, PT, R0, 0x2, PT ;  /* 0x000000020000780c */ /* 0x000fe20003f46070 */
[----:B------:R-:W-:Y:S01]  /*2910*/  IMAD.MOV.U32 R12, RZ, RZ, 0x1 ;  /* 0x00000001ff0c7424 */ /* 0x000fe200078e00ff */
[----:B------:R-:W-:Y:S02]  /*2920*/  CS2R R10, SRZ ;  /* 0x00000000000a7805 */ /* 0x000fe4000001ff00 */
[----:B------:R-:W-:Y:S01]  /*2930*/  CS2R R8, SRZ ;  /* 0x0000000000087805 */ /* 0x000fe2000001ff00 */
[----:B--2---:R-:W-:-:S03]  /*2940*/  ULEA UR6, UR5, UR4, 0x18 ;  /* 0x0000000405067291 */ /* 0x004fc6000f8ec0ff */
[----:B------:R-:W-:-:S09]  /*2950*/  UMOV UR5, URZ ;  /* 0x000000ff00057c82 */ /* 0x000fd20008000000 */
.L_x_51:
[----:B------:R-:W-:Y:S02]  /*2960*/  LEA R2, R8, UR6, 0x3 ;  /* 0x0000000608027c11 */ /* 0x000fe4000f8e18ff */
[----:B------:R-:W-:-:S03]  /*2970*/  SHF.L.U32 R5, R9, 0x1f, RZ ;  /* 0x0000001f09057819 */ /* 0x000fc600000006ff */
[----:B------:R-:W-:Y:S01]  /*2980*/  VIADD R4, R2, 0xe0 ;  /* 0x000000e002047836 */ /* 0x000fe20000000000 */
[----:B------:R-:W2:Y:S02]  /*2990*/  SYNCS.PHASECHK.TRANS64.TRYWAIT P0, [R2+URZ+0xd0], R5 ;  /* 0x0000d005020075a7 */ /* 0x000ea400080011ff */
[----:B--2---:R-:W-:Y:S05]  /*29a0*/  @!P0 BRA `(.L_x_48) ;  /* 0x0000005000288947 */ /* 0x004fea0003800000 */
.L_x_122:
[----:B------:R-:W-:Y:S01]  /*29b0*/  ULEA UR4, UR5, UR6, 0x3 ;  /* 0x0000000605047291 */ /* 0x000fe2000f8e18ff */
[----:B------:R-:W-:Y:S02]  /*29c0*/  PRMT R4, RZ, 0x654, R4 ;  /* 0x00000654ff047816 */ /* 0x000fe40000000004 */
[----:B--2---:R-:W-:Y:S01]  /*29d0*/  SHF.L.U32 R5, R12, 0x1f, RZ ;  /* 0x0000001f0c057819 */ /* 0x004fe200000006ff */
[----:B------:R-:W-:Y:S01]  /*29e0*/  UIADD3 UR7, UPT, UPT, UR4, 0x70, URZ ;  /* 0x0000007004077890 */ /* 0x000fe2000fffe0ff */
[----:B------:R2:W-:Y:S05]  /*29f0*/  SYNCS.ARRIVE.TRANS64.RED.A1T0 RZ, [R4+URZ], RZ ;  /* 0x000000ff04ff79a7 */ /* 0x0005ea00081004ff */
[----:B------:R-:W-:Y:S01]  /*2a00*/  IMAD.U32 R7, RZ, RZ, UR7 ;  /* 0x00000007ff077e24 */ /* 0x000fe2000f8e00ff */
[----:B------:R-:W3:Y:S04]  /*2a10*/  SYNCS.PHASECHK.TRANS64.TRYWAIT P0, [UR4+0x80], R5 ;  /* 0x00008005ff0075a7 */ /* 0x000ee80008001104 */
[----:B------:R-:W-:Y:S01]  /*2a20*/  PRMT R6, R0, 0x654, R7 ;  /* 0x0000065400067816 */ /* 0x000fe20000000007 */
[----:B--2---:R-:W-:Y:S01]  /*2a30*/  @!P2 IMAD.MOV.U32 R4, RZ, RZ, 0x10 ;  /* 0x00000010ff04a424 */ /* 0x004fe200078e00ff */
[----:B---3--:R-:W-:Y:S06]  /*2a40*/  @!P0 BRA `(.L_x_49) ;  /* 0x0000005000148947 */ /* 0x008fec0003800000 */
.L_x_124:
[----:B------:R-:W-:Y:S01]  /*2a50*/  ULEA UR8, UR5, UR6, 0x4 ;  /* 0x0000000605087291 */ /* 0x000fe2000f8e20ff */
[----:B------:R-:W-:Y:S01]  /*2a60*/  SEL R3, R6, R3, !P2 ;  /* 0x0000000306037207 */ /* 0x000fe20005000000 */
[----:B------:R-:W-:Y:S01]  /*2a70*/  UIADD3 UR9, UPT, UPT, UR4, 0x70, URZ ;  /* 0x0000007004097890 */ /* 0x000fe2000fffe0ff */
[----:B--2---:R-:W-:Y:S01]  /*2a80*/  LEA R2, R11, UR6, 0x3 ;  /* 0x000000060b027c11 */ /* 0x004fe2000f8e18ff */
[----:B------:R-:W-:Y:S01]  /*2a90*/  UIADD3 UR8, UPT, UPT, UR8, 0x100, URZ ;  /* 0x0000010008087890 */ /* 0x000fe2000fffe0ff */
[----:B------:R-:W-:Y:S01]  /*2aa0*/  SHF.L.U32 R5, R10, 0x1f, RZ ;  /* 0x0000001f0a057819 */ /* 0x000fe200000006ff */
[----:B------:R2:W-:Y:S01]  /*2ab0*/  @!P2 SYNCS.ARRIVE.TRANS64.RED RZ, [R3+URZ], R4 ;  /* 0x0000000403ffa9a7 */ /* 0x0005e200080004ff */
[----:B------:R-:W-:Y:S01]  /*2ac0*/  UIADD3 UR4, UPT, UPT, UR5, 0x1, URZ ;  /* 0x0000000105047890 */ /* 0x000fe2000fffe0ff */
[----:B------:R-:W-:-:S03]  /*2ad0*/  VIADD R8, R8, 0x1 ;  /* 0x0000000108087836 */ /* 0x000fc60000000000 */
[----:B------:R-:W-:Y:S02]  /*2ae0*/  UISETP.NE.AND UP0, UPT, UR4, 0x2, UPT ;  /* 0x000000020400788c */ /* 0x000fe4000bf05270 */
[----:B------:R-:W-:Y:S06]  /*2af0*/  UGETNEXTWORKID.BROADCAST [UR8], [UR9] ;  /* 0x00000000080073ca */ /* 0x000fec0008000100 */
[----:B------:R-:W-:Y:S01]  /*2b00*/  USEL UR7, URZ, 0x1, UP0 ;  /* 0x00000001ff077887 */ /* 0x000fe20008000000 */
[----:B------:R-:W-:Y:S01]  /*2b10*/  ISETP.NE.AND P0, PT, R8, 0x2, PT ;  /* 0x000000020800780c */ /* 0x000fe20003f05270 */
[----:B------:R-:W-:Y:S01]  /*2b20*/  USEL UR5, UR4, URZ, UP0 ;  /* 0x000000ff04057287 */ /* 0x000fe20008000000 */
[----:B------:R-:W3:Y:S03]  /*2b30*/  SYNCS.PHASECHK.TRANS64.TRYWAIT P1, [R2+URZ+0x70], R5 ;  /* 0x00007005020075a7 */ /* 0x000ee600080211ff */
[----:B------:R-:W-:Y:S01]  /*2b40*/  LOP3.LUT R12, R12, UR7, RZ, 0x3c, !PT ;  /* 0x000000070c0c7c12 */ /* 0x000fe2000f8e3cff */
[----:B--23--:R-:W-:Y:S07]  /*2b50*/  @!P1 BRA `(.L_x_50) ;  /* 0x0000004c00e89947 */ /* 0x00cfee0003800000 */
.L_x_125:
[C---:B------:R-:W-:Y:S01]  /*2b60*/  LEA R4, R11.reuse, UR6, 0x4 ;  /* 0x000000060b047c11 */ /* 0x040fe2000f8e20ff */
[----:B--2---:R-:W-:Y:S01]  /*2b70*/  VIADD R2, R2, 0x80 ;  /* 0x0000008002027836 */ /* 0x004fe20000000000 */
[----:B------:R-:W-:Y:S01]  /*2b80*/  SEL R8, R8, RZ, P0 ;  /* 0x000000ff08087207 */ /* 0x000fe20000000000 */
[----:B------:R-:W-:-:S03]  /*2b90*/  VIADD R11, R11, 0x1 ;  /* 0x000000010b0b7836 */ /* 0x000fc60000000000 */
[----:B------:R-:W2:Y:S01]  /*2ba0*/  LDS.128 R4, [R4+0x100] ;  /* 0x0001000004047984 */ /* 0x000ea20000000c00 */
[----:B------:R-:W-:Y:S02]  /*2bb0*/  PRMT R2, RZ, 0x654, R2 ;  /* 0x00000654ff027816 */ /* 0x000fe40000000002 */
[C---:B------:R-:W-:Y:S01]  /*2bc0*/  ISETP.NE.AND P1, PT, R11.reuse, 0x2, PT ;  /* 0x000000020b00780c */ /* 0x040fe20003f25270 */
[----:B------:R-:W-:Y:S01]  /*2bd0*/  @!PT LDS RZ, [RZ] ;  /* 0x00000000fffff984 */ /* 0x000fe20000000800 */
[----:B------:R-:W-:Y:S01]  /*2be0*/  @!PT LDS RZ, [RZ] ;  /* 0x00000000fffff984 */ /* 0x000fe20000000800 */
[----:B------:R-:W-:Y:S01]  /*2bf0*/  @!PT LDS RZ, [RZ] ;  /* 0x00000000fffff984 */ /* 0x000fe20000000800 */
[----:B------:R-:W-:Y:S01]  /*2c00*/  @!PT LDS RZ, [RZ] ;  /* 0x00000000fffff984 */ /* 0x000fe20000000800 */
[----:B------:R3:W-:Y:S06]  /*2c10*/  MEMBAR.ALL.CTA ;  /* 0x0000000000007992 */ /* 0x0007ec0000008000 */
[----:B---3--:R-:W3:Y:S01]  /*2c20*/  FENCE.VIEW.ASYNC.S ;  /* 0x00000000000073c6 */ /* 0x008ee20000000000 */
[----:B------:R-:W-:Y:S01]  /*2c30*/  SEL R11, R11, RZ, P1 ;  /* 0x000000ff0b0b7207 */ /* 0x000fe20000800000 */
[----:B---3--:R3:W-:Y:S01]  /*2c40*/  SYNCS.ARRIVE.TRANS64.RED.A1T0 RZ, [R2+URZ], RZ ;  /* 0x000000ff02ff79a7 */ /* 0x0087e200081004ff */
[----:B--2---:R-:W-:-:S02]  /*2c50*/  LOP3.LUT P3, RZ, R6, 0x1, RZ, 0xc0, !PT ;  /* 0x0000000106ff7812 */ /* 0x004fc4000786c0ff */
[----:B------:R-:W-:-:S04]  /*2c60*/  SEL R5, RZ, 0x1, P1 ;  /* 0x00000001ff057807 */ /* 0x000fc80000800000 */
[----:B------:R-:W-:Y:S02]  /*2c70*/  LOP3.LUT R10, R10, R5, RZ, 0x3c, !PT ;  /* 0x000000050a0a7212 */ /* 0x000fe400078e3cff */
[----:B---3--:R-:W-:-:S04]  /*2c80*/  SEL R2, RZ, 0x1, P0 ;  /* 0x00000001ff027807 */ /* 0x008fc80000000000 */
[----:B------:R-:W-:Y:S01]  /*2c90*/  LOP3.LUT R9, R9, R2, RZ, 0x3c, !PT ;  /* 0x0000000209097212 */ /* 0x000fe200078e3cff */
[----:B------:R-:W-:Y:S06]  /*2ca0*/  @P3 BRA `(.L_x_51) ;  /* 0xfffffffc002c3947 */ /* 0x000fec000383ffff */
[----:B------:R-:W-:Y:S01]  /*2cb0*/  ULEA UR4, UR5, UR6, 0x3 ;  /* 0x0000000605047291 */ /* 0x000fe2000f8e18ff */
[----:B------:R-:W-:-:S08]  /*2cc0*/  SHF.L.U32 R3, R12, 0x1f, RZ ;  /* 0x0000001f0c037819 */ /* 0x000fd000000006ff */
[----:B------:R-:W2:Y:S02]  /*2cd0*/  SYNCS.PHASECHK.TRANS64 P0, [UR4+0x80], R3 ;  /* 0x00008003ff0075a7 */ /* 0x000ea40008001004 */
[----:B--2---:R-:W-:Y:S05]  /*2ce0*/  @P0 BRA `(.L_x_52) ;  /* 0x0000000000080947 */ /* 0x004fea0003800000 */
[----:B------:R-:W2:Y:S02]  /*2cf0*/  SYNCS.PHASECHK.TRANS64.TRYWAIT P0, [UR4+0x80], R3 ;  /* 0x00008003ff0075a7 */ /* 0x000ea40008001104 */
[----:B--2---:R-:W-:Y:S05]  /*2d00*/  @!P0 BRA `(.L_x_53) ;  /* 0x0000004c00908947 */ /* 0x004fea0003800000 */
.L_x_52:
[----:B------:R-:W-:-:S04]  /*2d10*/  UIADD3 UR7, UPT, UPT, UR5, 0x1, URZ ;  /* 0x0000000105077890 */ /* 0x000fc8000fffe0ff */
[----:B------:R-:W-:-:S04]  /*2d20*/  UISETP.NE.AND UP0, UPT, UR7, 0x2, UPT ;  /* 0x000000020700788c */ /* 0x000fc8000bf05270 */
[----:B------:R-:W-:Y:S02]  /*2d30*/  USEL UR8, URZ, 0x1, UP0 ;  /* 0x00000001ff087887 */ /* 0x000fe40008000000 */
[----:B------:R-:W-:-:S04]  /*2d40*/  USEL UR7, UR7, URZ, UP0 ;  /* 0x000000ff07077287 */ /* 0x000fc80008000000 */
[----:B------:R-:W-:Y:S01]  /*2d50*/  ULEA UR7, UR7, UR6, 0x3 ;  /* 0x0000000607077291 */ /* 0x000fe2000f8e18ff */
[----:B--2---:R-:W-:-:S04]  /*2d60*/  LOP3.LUT R3, R12, UR8, RZ, 0x3c, !PT ;  /* 0x000000080c037c12 */ /* 0x004fc8000f8e3cff */
[----:B------:R-:W-:-:S04]  /*2d70*/  SHF.L.U32 R0, R3, 0x1f, RZ ;  /* 0x0000001f03007819 */ /* 0x000fc800000006ff */
[----:B------:R-:W2:Y:S02]  /*2d80*/  SYNCS.PHASECHK.TRANS64 P0, [UR7+0x80], R0 ;  /* 0x00008000ff0075a7 */ /* 0x000ea40008001007 */
[----:B-12---:R-:W-:Y:S05]  /*2d90*/  @P0 EXIT ;  /* 0x000000000000094d */ /* 0x006fea0003800000 */
[----:B------:R-:W-:Y:S02]  /*2da0*/  SHF.L.U32 R3, R3, 0x1f, RZ ;  /* 0x0000001f03037819 */ /* 0x000fe400000006ff */
[----:B------:R-:W-:-:S07]  /*2db0*/  MOV R0, UR7 ;  /* 0x0000000700007c02 */ /* 0x000fce0008000f00 */
.L_x_54:
[----:B-1----:R1:W2:Y:S02]  /*2dc0*/  SYNCS.PHASECHK.TRANS64.TRYWAIT P0, [R0+URZ+0x80], R3 ;  /* 0x00008003000075a7 */ /* 0x0022a400080011ff */
[----:B--2---:R-:W-:Y:S05]  /*2dd0*/  @!P0 NANOSLEEP.SYNCS 0x989680 ;  /* 0x009896800000895d */ /* 0x004fea0003900000 */
[----:B------:R-:W2:Y:S02]  /*2de0*/  @!P0 SYNCS.PHASECHK.TRANS64 P0, [R0+URZ+0x80], R3 ;  /* 0x00008003000085a7 */ /* 0x000ea400080010ff */
[----:B--2---:R-:W-:Y:S05]  /*2df0*/  @P0 EXIT ;  /* 0x000000000000094d */ /* 0x004fea0003800000 */
[----:B------:R-:W-:Y:S05]  /*2e00*/  BRA `(.L_x_54) ;  /* 0xfffffffc00ec7947 */ /* 0x000fea000383ffff */
.L_x_47:
[----:B------:R-:W-:Y:S05]  /*2e10*/  BRA.U UP4, `(.L_x_55) ;  /* 0x0000000d04a07547 */ /* 0x000fea000b800000 */
[----:B------:R-:W2:Y:S01]  /*2e20*/  S2UR UR7, SR_CgaCtaId ;  /* 0x00000000000779c3 */ /* 0x000ea20000008800 */
[----:B------:R-:W-:Y:S01]  /*2e30*/  UMOV UR4, 0x40 ;  /* 0x0000004000047882 */ /* 0x000fe20000000000 */
[----:B------:R-:W-:Y:S01]  /*2e40*/  NOP ;  /* 0x0000000000007918 */ /* 0x000fe20000000000 */
[----:B------:R-:W-:Y:S01]  /*2e50*/  UMOV UR6, 0x400 ;  /* 0x0000040000067882 */ /* 0x000fe20000000000 */
[----:B--2---:R-:W-:Y:S02]  /*2e60*/  ULEA UR5, UR7, UR4, 0x18 ;  /* 0x0000000407057291 */ /* 0x004fe4000f8ec0ff */
[----:B------:R-:W-:-:S07]  /*2e70*/  ULEA UR6, UR7, UR6, 0x18 ;  /* 0x0000000607067291 */ /* 0x000fce000f8ec0ff */
[----:B------:R-:W2:Y:S02]  /*2e80*/  LDS.U8 R0, [UR5+0x1c] ;  /* 0x00001c05ff007984 */ /* 0x000ea40008000000 */
[----:B--2---:R-:W-:-:S13]  /*2e90*/  ISETP.NE.AND P0, PT, R0, RZ, PT ;  /* 0x000000ff0000720c */ /* 0x004fda0003f05270 */
[----:B------:R-:W-:Y:S05]  /*2ea0*/  @P0 BRA `(.L_x_56) ;  /* 0x0000000000580947 */ /* 0x000fea0003800000 */
[----:B------:R-:W-:-:S13]  /*2eb0*/  ELECT P0, URZ, PT ;  /* 0x0000000000ff782f */ /* 0x000fda0003800000 */
[----:B------:R-:W-:Y:S05]  /*2ec0*/  @!P0 BRA `(.L_x_57) ;  /* 0x0000000000608947 */ /* 0x000fea0003800000 */
[----:B------:R-:W-:Y:S01]  /*2ed0*/  UMOV UR4, 0x10 ;  /* 0x0000001000047882 */ /* 0x000fe20000000000 */
[----:B------:R-:W-:Y:S01]  /*2ee0*/  HFMA2 R0, -RZ, RZ, 0, 5.9604644775390625e-08 ;  /* 0x00000001ff007431 */ /* 0x000fe200000001ff */
[----:B------:R-:W-:-:S03]  /*2ef0*/  MOV R3, 0xffff ;  /* 0x0000ffff00037802 */ /* 0x000fc60000000f00 */
[----:B------:R-:W-:Y:S04]  /*2f00*/  DEPBAR.LE SB2, 0x36 ;  /* 0x0000ad800000791a */ /* 0x000fe80000000000 */
[----:B------:R-:W2:Y:S02]  /*2f10*/  UTCATOMSWS.FIND_AND_SET.ALIGN UP0, UR4, UR4 ;  /* 0x00000004000475e3 */ /* 0x000ea40008000800 */
[----:B--2---:R-:W-:Y:S01]  /*2f20*/  MOV R4, UR4 ;  /* 0x0000000400047c02 */ /* 0x004fe20008000f00 */
[----:B------:R-:W-:Y:S06]  /*2f30*/  BRA.U UP0, `(.L_x_58) ;  /* 0x0000000100187547 */ /* 0x000fec000b800000 */
.L_x_59:
[----:B------:R-:W-:Y:S05]  /*2f40*/  NANOSLEEP 0x64 ;  /* 0x000000640000795d */ /* 0x000fea0003800000 */
[----:B------:R-:W-:-:S05]  /*2f50*/  UMOV UR4, 0x10 ;  /* 0x0000001000047882 */ /* 0x000fca0000000000 */
[----:B------:R-:W-:Y:S04]  /*2f60*/  DEPBAR.LE SB2, 0x36 ;  /* 0x0000ad800000791a */ /* 0x000fe80000000000 */
[----:B------:R-:W2:Y:S02]  /*2f70*/  UTCATOMSWS.FIND_AND_SET.ALIGN UP0, UR4, UR4 ;  /* 0x00000004000475e3 */ /* 0x000ea40008000800 */
[----:B--2---:R-:W-:Y:S01]  /*2f80*/  MOV R4, UR4 ;  /* 0x0000000400047c02 */ /* 0x004fe20008000f00 */
[----:B------:R-:W-:Y:S05]  /*2f90*/  BRA.U !UP0, `(.L_x_59) ;  /* 0xfffffffd08e87547 */ /* 0x000fea000b83ffff */
.L_x_58:
[-C--:B------:R-:W-:Y:S02]  /*2fa0*/  SHF.L.U32 R3, R3, R4.reuse, RZ ;  /* 0x0000000403037219 */ /* 0x080fe400000006ff */
[----:B------:R-:W-:Y:S01]  /*2fb0*/  SHF.L.U32 R0, R0, R4, RZ ;  /* 0x0000000400007219 */ /* 0x000fe200000006ff */
[----:B------:R-:W-:Y:S02]  /*2fc0*/  IMAD.SHL.U32 R4, R4, 0x20, RZ ;  /* 0x0000002004047824 */ /* 0x000fe400078e00ff */
[----:B------:R2:W-:Y:S04]  /*2fd0*/  ATOMS.OR RZ, [UR5+0x14], R3 ;  /* 0x00001403ffff798c */ /* 0x0005e8000b000005 */
[----:B------:R2:W-:Y:S04]  /*2fe0*/  ATOMS.OR RZ, [UR5+0x18], R0 ;  /* 0x00001800ffff798c */ /* 0x0005e8000b000005 */
[----:B------:R2:W-:Y:S01]  /*2ff0*/  STS [UR6+0x120], R4 ;  /* 0x00012004ff007988 */ /* 0x0005e20008000806 */
[----:B------:R-:W-:Y:S05]  /*3000*/  BRA `(.L_x_57) ;  /* 0x0000000000107947 */ /* 0x000fea0003800000 */
.L_x_56:
[----:B------:R-:W-:Y:S02]  /*3010*/  MOV R0, 0xffffffff ;  /* 0xffffffff00007802 */ /* 0x000fe40000000f00 */
[----:B------:R-:W-:-:S03]  /*3020*/  MOV R4, 0x3050 ;  /* 0x0000305000047802 */ /* 0x000fc60000000f00 */
[----:B------:R2:W-:Y:S04]  /*3030*/  STS [UR6+0x120], R0 ;  /* 0x00012000ff007988 */ /* 0x0005e80008000806 */
[----:B-12--5:R-:W-:Y:S05]  /*3040*/  CALL.REL.NOINC `($__internal_1_$__cuda_sm10x_tcgen05_guardrail_trap_phase_invalid_during_alloc) ;  /* 0x00000050004c7944 */ /* 0x026fea0003c00000 */
.L_x_57:
[----:B------:R-:W-:Y:S05]  /*3050*/  WARPSYNC.ALL ;  /* 0x0000000000007948 */ /* 0x000fea0003800000 */
[----:B------:R-:W3:Y:S01]  /*3060*/  S2UR UR4, SR_CgaCtaId ;  /* 0x00000000000479c3 */ /* 0x000ee20000008800 */
[----:B------:R-:W-:Y:S01]  /*3070*/  UMOV UR17, 0x400 ;  /* 0x0000040000117882 */ /* 0x000fe20000000000 */
[----:B------:R-:W-:-:S06]  /*3080*/  NOP ;  /* 0x0000000000007918 */ /* 0x000fcc0000000000 */
[----:B------:R-:W-:Y:S06]  /*3090*/  BAR.ARV 0x6, 0xa0 ;  /* 0x0182800000007b1d */ /* 0x000fec0000002000 */
[----:B------:R-:W4:Y:S01]  /*30a0*/  LDCU UR5, c[0x0][0x38c] ;  /* 0x00007180ff0577ac */ /* 0x000f220008000800 */
[----:B------:R-:W-:Y:S01]  /*30b0*/  LOP3.LUT R2, R2, 0xffff, RZ, 0xc0, !PT ;  /* 0x0000ffff02027812 */ /* 0x000fe200078ec0ff */
[----:B------:R-:W-:Y:S01]  /*30c0*/  IMAD.MOV.U32 R11, RZ, RZ, 0x1 ;  /* 0x00000001ff0b7424 */ /* 0x000fe200078e00ff */
[----:B------:R-:W-:Y:S01]  /*30d0*/  CS2R R8, SRZ ;  /* 0x0000000000087805 */ /* 0x000fe2000001ff00 */
[----:B------:R-:W1:Y:S01]  /*30e0*/  LDCU UR8, c[0x0][0x38c] ;  /* 0x00007180ff0877ac */ /* 0x000e620008000800 */
[----:B------:R-:W-:Y:S01]  /*30f0*/  R2UR UR19, R2 ;  /* 0x00000000021372ca */ /* 0x000fe200000e0000 */
[----:B------:R-:W-:Y:S01]  /*3100*/  IMAD.MOV.U32 R10, RZ, RZ, RZ ;  /* 0x000000ffff0a7224 */ /* 0x000fe200078e00ff */
[----:B------:R-:W-:Y:S01]  /*3110*/  UMOV UR22, URZ ;  /* 0x000000ff00167c82 */ /* 0x000fe20008000000 */
[----:B------:R-:W-:Y:S01]  /*3120*/  UMOV UR14, URZ ;  /* 0x000000ff000e7c82 */ /* 0x000fe20008000000 */
[----:B---3--:R-:W-:Y:S01]  /*3130*/  ULEA UR17, UR4, UR17, 0x18 ;  /* 0x0000001104117291 */ /* 0x008fe2000f8ec0ff */
[----:B------:R-:W-:Y:S01]  /*3140*/  UMOV UR26, 0x0 ;  /* 0x00000000001a7882 */ /* 0x000fe20000000000 */
[----:B------:R-:W-:-:S02]  /*3150*/  UMOV UR27, 0x4200010 ;  /* 0x04200010001b7882 */ /* 0x000fc40000000000 */
[----:B------:R-:W-:Y:S02]  /*3160*/  UIADD3 UR6, UPT, UPT, UR17, 0x4400, URZ ;  /* 0x0000440011067890 */ /* 0x000fe4000fffe0ff */
[----:B------:R-:W-:Y:S02]  /*3170*/  UIADD3 UR7, UPT, UPT, UR17, 0x8400, URZ ;  /* 0x0000840011077890 */ /* 0x000fe4000fffe0ff */
[----:B----4-:R-:W-:Y:S01]  /*3180*/  UIADD3 UR5, UPT, UPT, UR5, 0x3f, URZ ;  /* 0x0000003f05057890 */ /* 0x010fe2000fffe0ff */
[----:B--2---:R-:W2:Y:S01]  /*3190*/  LDS R0, [UR17+0x120] ;  /* 0x00012011ff007984 */ /* 0x004ea20008000800 */
[----:B------:R-:W-:Y:S02]  /*31a0*/  USHF.R.U32.HI UR6, URZ, 0x4, UR6 ;  /* 0x00000004ff067899 */ /* 0x000fe40008011606 */
[----:B------:R-:W-:Y:S02]  /*31b0*/  USHF.R.S32.HI UR4, URZ, 0x1f, UR5 ;  /* 0x0000001fff047899 */ /* 0x000fe40008011405 */
[----:B------:R-:W-:-:S02]  /*31c0*/  ULOP3.LUT UR6, UR6, 0x3fff, URZ, 0xc0, !UPT ;  /* 0x00003fff06067892 */ /* 0x000fc4000f8ec0ff */
[----:B------:R-:W-:Y:S02]  /*31d0*/  ULEA.HI UR4, UR4, UR5, URZ, 0x6 ;  /* 0x0000000504047291 */ /* 0x000fe4000f8f30ff */
[----:B------:R-:W-:Y:S02]  /*31e0*/  USHF.R.U32.HI UR5, URZ, 0x4, UR7 ;  /* 0x00000004ff057899 */ /* 0x000fe40008011607 */
[----:B------:R-:W-:Y:S02]  /*31f0*/  USHF.R.S32.HI UR28, URZ, 0x6, UR4 ;  /* 0x00000006ff1c7899 */ /* 0x000fe40008011404 */
[----:B------:R-:W-:Y:S02]  /*3200*/  ULOP3.LUT UR5, UR5, 0x3fff, URZ, 0xc0, !UPT ;  /* 0x00003fff05057892 */ /* 0x000fe4000f8ec0ff */
[----:B------:R-:W-:Y:S02]  /*3210*/  UISETP.LT.AND UP0, UPT, UR28, 0x1, UPT ;  /* 0x000000011c00788c */ /* 0x000fe4000bf01270 */
[----:B------:R-:W-:-:S02]  /*3220*/  ULOP3.LUT UR20, UR6, 0x10000, URZ, 0xfc, !UPT ;  /* 0x0001000006147892 */ /* 0x000fc4000f8efcff */
[----:B------:R-:W-:Y:S02]  /*3230*/  USEL UR29, UR28, 0x1, !UP0 ;  /* 0x000000011c1d7887 */ /* 0x000fe4000c000000 */
[----:B------:R-:W-:Y:S02]  /*3240*/  ULOP3.LUT UR21, UR5, 0x10000, URZ, 0xfc, !UPT ;  /* 0x0001000005157892 */ /* 0x000fe4000f8efcff */
[----:B------:R-:W-:Y:S02]  /*3250*/  UIADD3 UR29, UPT, UPT, -UR29, URZ, URZ ;  /* 0x000000ff1d1d7290 */ /* 0x000fe4000fffe1ff */
[----:B-1----:R-:W-:Y:S01]  /*3260*/  UISETP.GE.AND UP4, UPT, UR8, 0x1, UPT ;  /* 0x000000010800788c */ /* 0x002fe2000bf86270 */
[----:B------:R-:W-:Y:S01]  /*3270*/  UMOV UR24, 0x0 ;  /* 0x0000000000187882 */ /* 0x000fe20000000000 */
[----:B------:R-:W-:Y:S01]  /*3280*/  UMOV UR25, 0x4200010 ;  /* 0x0420001000197882 */ /* 0x000fe20000000000 */
[----:B--2---:R-:W-:-:S15]  /*3290*/  R2UR UR30, R0 ;  /* 0x00000000001e72ca */ /* 0x004fde00000e0000 */
.L_x_66:
[----:B------:R-:W-:Y:S02]  /*32a0*/  LEA R0, R10, UR17, 0x3 ;  /* 0x000000110a007c11 */ /* 0x000fe4000f8e18ff */
[----:B------:R-:W-:Y:S02]  /*32b0*/  SHF.L.U32 R5, R9, 0x1f, RZ ;  /* 0x0000001f09057819 */ /* 0x000fe400000006ff */
[----:B------:R-:W-:Y:S01]  /*32c0*/  PLOP3.LUT P0, PT, PT, PT, UP4, 0x80, 0x8 ;  /* 0x000000000008781c */ /* 0x000fe20003f0f048 */
[----:B------:R-:W-:Y:S01]  /*32d0*/  VIADD R3, R0, 0x80 ;  /* 0x0000008000037836 */ /* 0x000fe20000000000 */
[----:B-1----:R-:W1:Y:S02]  /*32e0*/  SYNCS.PHASECHK.TRANS64.TRYWAIT P1, [R0+URZ+0x70], R5 ;  /* 0x00007005000075a7 */ /* 0x002e6400080211ff */
[----:B-1-3--:R-:W-:Y:S09]  /*32f0*/  @!P1 BRA `(.L_x_60) ;  /* 0x00000048002c9947 */ /* 0x00aff20003800000 */
.L_x_127:
[----:B------:R-:W-:Y:S01]  /*3300*/  LEA R4, R10, UR17, 0x4 ;  /* 0x000000110a047c11 */ /* 0x000fe2000f8e20ff */
[----:B------:R-:W-:Y:S01]  /*3310*/  @UP4 ULEA UR4, UR14, UR17, 0x3 ;  /* 0x000000110e044291 */ /* 0x000fe2000f8e18ff */
[----:B------:R-:W-:Y:S01]  /*3320*/  PLOP3.LUT P2, PT, PT, PT, PT, 0x80, 0x8 ;  /* 0x000000000008781c */ /* 0x000fe20003f4f070 */
[----:B------:R-:W-:Y:S01]  /*3330*/  ULEA UR23, UR22, UR17, 0x3 ;  /* 0x0000001116177291 */ /* 0x000fe2000f8e18ff */
[----:B------:R-:W-:Y:S02]  /*3340*/  PRMT R3, RZ, 0x654, R3 ;  /* 0x00000654ff037816 */ /* 0x000fe40000000003 */
[----:B-1----:R-:W1:Y:S01]  /*3350*/  LDS.128 R4, [R4+0x100] ;  /* 0x0001000004047984 */ /* 0x002e620000000c00 */
[----:B------:R-:W-:Y:S02]  /*3360*/  @P0 SHF.L.U32 R2, R8, 0x1f, RZ ;  /* 0x0000001f08020819 */ /* 0x000fe400000006ff */
[----:B------:R-:W-:Y:S01]  /*3370*/  SHF.L.U32 R0, R11, 0x1f, RZ ;  /* 0x0000001f0b007819 */ /* 0x000fe200000006ff */
[----:B------:R-:W-:Y:S01]  /*3380*/  @!PT LDS RZ, [RZ] ;  /* 0x00000000fffff984 */ /* 0x000fe20000000800 */
[----:B------:R-:W-:Y:S01]  /*3390*/  @!PT LDS RZ, [RZ] ;  /* 0x00000000fffff984 */ /* 0x000fe20000000800 */
[----:B------:R-:W-:Y:S01]  /*33a0*/  @!PT LDS RZ, [RZ] ;  /* 0x00000000fffff984 */ /* 0x000fe20000000800 */
[----:B------:R-:W-:Y:S01]  /*33b0*/  @!PT LDS RZ, [RZ] ;  /* 0x00000000fffff984 */ /* 0x000fe20000000800 */
[----:B------:R2:W-:Y:S06]  /*33c0*/  MEMBAR.ALL.CTA ;  /* 0x0000000000007992 */ /* 0x0005ec0000008000 */
[----:B--2---:R-:W2:Y:S02]  /*33d0*/  FENCE.VIEW.ASYNC.S ;  /* 0x00000000000073c6 */ /* 0x004ea40000000000 */
[----:B--2---:R2:W-:Y:S01]  /*33e0*/  SYNCS.ARRIVE.TRANS64.RED.A1T0 RZ, [R3+URZ], RZ ;  /* 0x000000ff03ff79a7 */ /* 0x0045e200081004ff */
[----:B------:R2:W3:Y:S01]  /*33f0*/  @P0 SYNCS.PHASECHK.TRANS64.TRYWAIT P2, [UR4], R2 ;  /* 0x00000002ff0005a7 */ /* 0x0004e20008041104 */
[----:B------:R-:W-:Y:S01]  /*3400*/  ULEA.HI UR4, UR22, UR22, URZ, 0x1 ;  /* 0x0000001616047291 */ /* 0x000fe2000f8f08ff */
[----:B-1----:R-:W-:-:S03]  /*3410*/  LOP3.LUT P1, RZ, R6, 0x1, RZ, 0xc0, !PT ;  /* 0x0000000106ff7812 */ /* 0x002fc6000782c0ff */
[----:B------:R-:W-:Y:S02]  /*3420*/  USHF.L.U32 UR18, UR4, 0x6, URZ ;  /* 0x0000000604127899 */ /* 0x000fe400080006ff */
[----:B------:R-:W-:Y:S02]  /*3430*/  ULOP3.LUT UR4, UR4, 0xffe, URZ, 0xc0, !UPT ;  /* 0x00000ffe04047892 */ /* 0x000fe4000f8ec0ff */
[----:B------:R-:W-:Y:S02]  /*3440*/  ULOP3.LUT UR18, UR18, 0xffffff80, URZ, 0xc0, !UPT ;  /* 0xffffff8012127892 */ /* 0x000fe4000f8ec0ff */
[----:B------:R-:W-:Y:S02]  /*3450*/  UIADD3 UR4, UPT, UPT, -UR4, UR22, URZ ;  /* 0x0000001604047290 */ /* 0x000fe4000fffe1ff */
[----:B------:R-:W-:Y:S01]  /*3460*/  UIADD3 UR18, UPT, UPT, UR30, UR18, URZ ;  /* 0x000000121e127290 */ /* 0x000fe2000fffe0ff */
[----:B------:R-:W1:Y:S03]  /*3470*/  SYNCS.PHASECHK.TRANS64.TRYWAIT P0, [UR23+0xb0], R0 ;  /* 0x0000b000ff0075a7 */ /* 0x000e660008001117 */
[----:B------:R-:W-:Y:S01]  /*3480*/  ULEA UR18, UR4, UR18, 0x14 ;  /* 0x0000001204127291 */ /* 0x000fe2000f8ea0ff */
[----:B-123--:R-:W-:Y:S11]  /*3490*/  @!P0 BRA `(.L_x_61) ;  /* 0x0000004400d88947 */ /* 0x00eff60003800000 */
.L_x_129:
[----:B------:R-:W-:Y:S01]  /*34a0*/  IADD3 R10, PT, PT, R10, 0x1, RZ ;  /* 0x000000010a0a7810 */ /* 0x000fe20007ffe0ff */
[----:B------:R-:W-:Y:S06]  /*34b0*/  BRA.U !UP4, `(.L_x_62) ;  /* 0x000000010c987547 */ /* 0x000fec000b800000 */
[----:B------:R-:W-:Y:S01]  /*34c0*/  UPLOP3.LUT UP2, UPT, UPT, UPT, UPT, 0x40, 0x4 ;  /* 0x000000000004789c */ /* 0x000fe20003f4e870 */
[----:B------:R-:W-:Y:S01]  /*34d0*/  UMOV UR16, UR29 ;  /* 0x0000001d00107c82 */ /* 0x000fe20008000000 */
[----:B------:R-:W-:Y:S01]  /*34e0*/  UMOV UR15, UR28 ;  /* 0x0000001c000f7c82 */ /* 0x000fe20008000000 */
[----:B------:R-:W-:-:S08]  /*34f0*/  UMOV UR6, UR14 ;  /* 0x0000000e00067c82 */ /* 0x000fd00008000000 */
.L_x_65:
[----:B------:R-:W-:Y:S02]  /*3500*/  UIADD3 UR16, UPT, UPT, UR16, 0x1, URZ ;  /* 0x0000000110107890 */ /* 0x000fe4000fffe0ff */
[----:B--2---:R-:W-:Y:S02]  /*3510*/  ULEA UR5, UR6, UR17, 0x3 ;  /* 0x0000001106057291 */ /* 0x004fe4000f8e18ff */
[----:B------:R-:W-:Y:S01]  /*3520*/  UISETP.NE.AND UP3, UPT, UR16, URZ, UPT ;  /* 0x000000ff1000728c */ /* 0x000fe2000bf65270 */
[----:B---3--:R-:W-:Y:S10]  /*3530*/  @P2 BRA `(.L_x_63) ;  /* 0x00000000000c2947 */ /* 0x008ff40003800000 */
[----:B-1----:R-:W-:Y:S04]  /*3540*/  SHF.L.U32 R3, R8, 0x1f, RZ ;  /* 0x0000001f08037819 */ /* 0x002fe800000006ff */
[----:B------:R-:W1:Y:S02]  /*3550*/  SYNCS.PHASECHK.TRANS64.TRYWAIT P0, [UR5], R3 ;  /* 0x00000003ff0075a7 */ /* 0x000e640008001105 */
[----:B-1----:R-:W-:Y:S05]  /*3560*/  @!P0 BRA `(.L_x_64) ;  /* 0x0000004400bc8947 */ /* 0x002fea0003800000 */
.L_x_63:
[----:B------:R-:W-:Y:S01]  /*3570*/  UISETP.NE.AND UP0, UPT, UR15, 0x1, UPT ;  /* 0x000000010f00788c */ /* 0x000fe2000bf05270 */
[----:B------:R-:W-:Y:S01]  /*3580*/  PLOP3.LUT P2, PT, PT, PT, PT, 0x80, 0x8 ;  /* 0x000000000008781c */ /* 0x000fe20003f4f070 */
[----:B------:R-:W-:Y:S02]  /*3590*/  UIADD3 UR4, UPT, UPT, UR6, 0x1, URZ ;  /* 0x0000000106047890 */ /* 0x000fe4000fffe0ff */
[----:B------:R-:W-:Y:S02]  /*35a0*/  ULEA UR12, UR6, UR21, 0x9 ;  /* 0x00000015060c7291 */ /* 0x000fe4000f8e48ff */
[----:B------:R-:W-:Y:S01]  /*35b0*/  UISETP.NE.AND UP1, UPT, UR4, 0x4, UPT ;  /* 0x000000040400788c */ /* 0x000fe2000bf25270 */
[----:B------:R-:W-:Y:S01]  /*35c0*/  PLOP3.LUT P0, PT, PT, PT, UP0, 0x80, 0x8 ;  /* 0x000000000008781c */ /* 0x000fe20003f0f008 */
[----:B------:R-:W-:Y:S02]  /*35d0*/  UIADD3 UR10, UPT, UPT, UR12, 0x2, URZ ;  /* 0x000000020c0a7890 */ /* 0x000fe4000fffe0ff */
[----:B------:R-:W-:Y:S02]  /*35e0*/  USEL UR7, URZ, 0x1, UP1 ;  /* 0x00000001ff077887 */ /* 0x000fe40008800000 */
[----:B------:R-:W-:Y:S02]  /*35f0*/  USEL UR14, UR4, URZ, UP1 ;  /* 0x000000ff040e7287 */ /* 0x000fe40008800000 */
[----:B------:R-:W-:Y:S02]  /*3600*/  UIADD3 UR15, UPT, UPT, UR15, -0x1, URZ ;  /* 0xffffffff0f0f7890 */ /* 0x000fe4000fffe0ff */
[----:B------:R-:W-:Y:S01]  /*3610*/  @UP0 ULEA UR4, UR14, UR17, 0x3 ;  /* 0x000000110e040291 */ /* 0x000fe2000f8e18ff */
[----:B------:R-:W-:Y:S01]  /*3620*/  LOP3.LUT R8, R8, UR7, RZ, 0x3c, !PT ;  /* 0x0000000708087c12 */ /* 0x000fe2000f8e3cff */
[----:B------:R-:W-:Y:S01]  /*3630*/  UIADD3 UR7, UPT, UPT, UR5, 0x20, URZ ;  /* 0x0000002005077890 */ /* 0x000fe2000fffe0ff */
[----:B------:R-:W-:Y:S02]  /*3640*/  UMOV UR13, 0x80004020 ;  /* 0x80004020000d7882 */ /* 0x000fe40000000000 */
[----:B-1----:R-:W-:Y:S01]  /*3650*/  @P0 SHF.L.U32 R0, R8, 0x1f, RZ ;  /* 0x0000001f08000819 */ /* 0x002fe200000006ff */
[----:B------:R-:W-:Y:S01]  /*3660*/  UMOV UR5, 0x80004020 ;  /* 0x8000402000057882 */ /* 0x000fe20000000000 */
[----:B------:R-:W-:Y:S01]  /*3670*/  UMOV UR11, 0x80004020 ;  /* 0x80004020000b7882 */ /* 0x000fe20000000000 */
[----:B------:R-:W-:Y:S01]  /*3680*/  UMOV UR9, 0x80004020 ;  /* 0x8000402000097882 */ /* 0x000fe20000000000 */
[----:B------:R2:W3:Y:S01]  /*3690*/  @P0 SYNCS.PHASECHK.TRANS64.TRYWAIT P2, [UR4], R0 ;  /* 0x00000000ff0005a7 */ /* 0x0004e20008041104 */
[----:B------:R-:W-:Y:S03]  /*36a0*/  ULEA UR4, UR6, UR20, 0x8 ;  /* 0x0000001406047291 */ /* 0x000fe6000f8e40ff */
[----:B------:R-:W-:Y:S01]  /*36b0*/  UMOV UR6, UR14 ;  /* 0x0000000e00067c82 */ /* 0x000fe20008000000 */
[----:B------:R-:W-:Y:S05]  /*36c0*/  UIADD3 UR8, UPT, UPT, UR4, 0x2, URZ ;  /* 0x0000000204087890 */ /* 0x000fea000fffe0ff */
[----:B------:R2:W-:Y:S01]  /*36d0*/  UTCQMMA gdesc[UR4], gdesc[UR12], tmem[UR18], tmem[UR26], idesc[UR27], UP2 ;  /* 0x00ff1a0c040075ea */ /* 0x0005e20009000312 */
[----:B------:R-:W-:Y:S03]  /*36e0*/  UPLOP3.LUT UP2, UPT, UPT, UPT, UPT, 0x80, 0x8 ;  /* 0x000000000008789c */ /* 0x000fe60003f4f070 */
[----:B------:R2:W-:Y:S01]  /*36f0*/  UTCQMMA gdesc[UR8], gdesc[UR10], tmem[UR18], tmem[UR24], idesc[UR25], UPT ;  /* 0x00ff180a080075ea */ /* 0x0005e2000b800312 */
[----:B------:R2:W-:Y:S01]  /*3700*/  UTCBAR.MULTICAST [UR7], URZ, UR19 ;  /* 0x000000ff070073e9 */ /* 0x0005e20008000813 */
[----:B------:R-:W-:Y:S06]  /*3710*/  BRA.U UP3, `(.L_x_65) ;  /* 0xfffffffd03787547 */ /* 0x000fec000b83ffff */
.L_x_62:
[----:B--2---:R-:W-:Y:S01]  /*3720*/  UIADD3 UR4, UPT, UPT, UR22, 0x1, URZ ;  /* 0x0000000116047890 */ /* 0x004fe2000fffe0ff */
[C---:B------:R-:W-:Y:S01]  /*3730*/  ISETP.NE.AND P0, PT, R10.reuse, 0x2, PT ;  /* 0x000000020a00780c */ /* 0x040fe20003f05270 */
[----:B------:R-:W-:Y:S02]  /*3740*/  UIADD3 UR5, UPT, UPT, UR23, 0x90, URZ ;  /* 0x0000009017057890 */ /* 0x000fe4000fffe0ff */
[----:B------:R-:W-:Y:S01]  /*3750*/  UISETP.NE.AND UP0, UPT, UR4, 0x4, UPT ;  /* 0x000000040400788c */ /* 0x000fe2000bf05270 */
[----:B-1----:R-:W-:Y:S02]  /*3760*/  SEL R0, RZ, 0x1, P0 ;  /* 0x00000001ff007807 */ /* 0x002fe40000000000 */
[----:B------:R-:W-:Y:S01]  /*3770*/  SEL R10, R10, RZ, P0 ;  /* 0x000000ff0a0a7207 */ /* 0x000fe20000000000 */
[----:B------:R-:W-:Y:S01]  /*3780*/  USEL UR6, URZ, 0x1, UP0 ;  /* 0x00000001ff067887 */ /* 0x000fe20008000000 */
[----:B------:R-:W-:Y:S01]  /*3790*/  LOP3.LUT R9, R9, R0, RZ, 0x3c, !PT ;  /* 0x0000000009097212 */ /* 0x000fe200078e3cff */
[----:B------:R-:W-:Y:S01]  /*37a0*/  USEL UR22, UR4, URZ, UP0 ;  /* 0x000000ff04167287 */ /* 0x000fe20008000000 */
[----:B------:R1:W-:Y:S03]  /*37b0*/  UTCBAR [UR5], URZ ;  /* 0x000000ff050073e9 */ /* 0x0003e600080000ff */
[----:B------:R-:W-:Y:S01]  /*37c0*/  LOP3.LUT R11, R11, UR6, RZ, 0x3c, !PT ;  /* 0x000000060b0b7c12 */ /* 0x000fe2000f8e3cff */
[----:B------:R-:W-:Y:S07]  /*37d0*/  @P1 BRA `(.L_x_66) ;  /* 0xfffffff800b01947 */ /* 0x000fee000383ffff */
[----:B------:R-:W2:Y:S01]  /*37e0*/  S2UR UR8, SR_CgaCtaId ;  /* 0x00000000000879c3 */ /* 0x000ea20000008800 */
[----:B------:R-:W-:Y:S01]  /*37f0*/  ELECT P0, URZ, PT ;  /* 0x0000000000ff782f */ /* 0x000fe20003800000 */
[----:B------:R-:W-:Y:S01]  /*3800*/  IMAD.MOV.U32 R0, RZ, RZ, 0x1 ;  /* 0x00000001ff007424 */ /* 0x000fe200078e00ff */
[----:B------:R-:W-:Y:S01]  /*3810*/  UIADD3 UR17, UPT, UPT, UR17, 0xb0, URZ ;  /* 0x000000b011117890 */ /* 0x000fe2000fffe0ff */
[----:B------:R-:W-:Y:S01]  /*3820*/  SHF.L.U32 R3, R11, 0x1f, RZ ;  /* 0x0000001f0b037819 */ /* 0x000fe200000006ff */
[----:B------:R-:W-:-:S03]  /*3830*/  UMOV UR4, 0x40 ;  /* 0x0000004000047882 */ /* 0x000fc60000000000 */
[----:B------:R-:W-:Y:S01]  /*3840*/  UVIRTCOUNT.DEALLOC.SMPOOL 0x80 ;  /* 0x000000800000784c */ /* 0x000fe20000000000 */
[----:B--2---:R-:W-:Y:S02]  /*3850*/  ULEA UR8, UR8, UR4, 0x18 ;  /* 0x0000000408087291 */ /* 0x004fe4000f8ec0ff */
[----:B------:R-:W-:-:S07]  /*3860*/  ULEA UR4, UR22, UR17, 0x3 ;  /* 0x0000001116047291 */ /* 0x000fce000f8e18ff */
[----:B------:R2:W-:Y:S02]  /*3870*/  @P0 STS.U8 [UR8+0x1c], R0 ;  /* 0x00001c00ff000988 */ /* 0x0005e40008000008 */
[----:B------:R-:W4:Y:S02]  /*3880*/  SYNCS.PHASECHK.TRANS64.TRYWAIT P0, [UR4], R3 ;  /* 0x00000003ff0075a7 */ /* 0x000f240008001104 */
[----:B--2-4-:R-:W-:Y:S05]  /*3890*/  @!P0 BRA `(.L_x_67) ;  /* 0x0000004400088947 */ /* 0x014fea0003800000 */
.L_x_132:
[----:B------:R-:W-:-:S04]  /*38a0*/  UIADD3 UR4, UPT, UPT, UR22, 0x1, URZ ;  /* 0x0000000116047890 */ /* 0x000fc8000fffe0ff */
[----:B------:R-:W-:-:S04]  /*38b0*/  UISETP.NE.AND UP0, UPT, UR4, 0x4, UPT ;  /* 0x000000040400788c */ /* 0x000fc8000bf05270 */
[----:B------:R-:W-:Y:S02]  /*38c0*/  USEL UR6, URZ, 0x1, UP0 ;  /* 0x00000001ff067887 */ /* 0x000fe40008000000 */
[----:B------:R-:W-:-:S04]  /*38d0*/  USEL UR4, UR4, URZ, UP0 ;  /* 0x000000ff04047287 */ /* 0x000fc80008000000 */
[----:B-1----:R-:W-:Y:S01]  /*38e0*/  ULEA UR5, UR4, UR17, 0x3 ;  /* 0x0000001104057291 */ /* 0x002fe2000f8e18ff */
[----:B------:R-:W-:-:S04]  /*38f0*/  LOP3.LUT R2, R11, UR6, RZ, 0x3c, !PT ;  /* 0x000000060b027c12 */ /* 0x000fc8000f8e3cff */
[----:B--2---:R-:W-:-:S04]  /*3900*/  SHF.L.U32 R3, R2, 0x1f, RZ ;  /* 0x0000001f02037819 */ /* 0x004fc800000006ff */
[----:B------:R-:W1:Y:S02]  /*3910*/  SYNCS.PHASECHK.TRANS64.TRYWAIT P0, [UR5], R3 ;  /* 0x00000003ff0075a7 */ /* 0x000e640008001105 */
[----:B-1----:R-:W-:Y:S05]  /*3920*/  @!P0 BRA `(.L_x_68) ;  /* 0x0000004000fc8947 */ /* 0x002fea0003800000 */
.L_x_134:
        /* <DEDUP_REMOVED lines=9> */
.L_x_136:
[----:B------:R-:W-:-:S04]  /*39c0*/  UIADD3 UR4, UPT, UPT, UR4, 0x1, URZ ;  /* 0x0000000104047890 */ /* 0x000fc8000fffe0ff */
[----:B------:R-:W-:-:S04]  /*39d0*/  UISETP.NE.AND UP0, UPT, UR4, 0x4, UPT ;  /* 0x000000040400788c */ /* 0x000fc8000bf05270 */
[----:B------:R-:W-:Y:S02]  /*39e0*/  USEL UR5, URZ, 0x1, UP0 ;  /* 0x00000001ff057887 */ /* 0x000fe40008000000 */
[----:B------:R-:W-:-:S04]  /*39f0*/  USEL UR4, UR4, URZ, UP0 ;  /* 0x000000ff04047287 */ /* 0x000fc80008000000 */
[----:B------:R-:W-:Y:S01]  /*3a00*/  ULEA UR4, UR4, UR17, 0x3 ;  /* 0x0000001104047291 */ /* 0x000fe2000f8e18ff */
[----:B-1----:R-:W-:-:S04]  /*3a10*/  LOP3.LUT R3, R2, UR5, RZ, 0x3c, !PT ;  /* 0x0000000502037c12 */ /* 0x002fc8000f8e3cff */
[----:B------:R-:W-:-:S04]  /*3a20*/  SHF.L.U32 R3, R3, 0x1f, RZ ;  /* 0x0000001f03037819 */ /* 0x000fc800000006ff */
[----:B------:R-:W1:Y:S02]  /*3a30*/  SYNCS.PHASECHK.TRANS64.TRYWAIT P0, [UR4], R3 ;  /* 0x00000003ff0075a7 */ /* 0x000e640008001104 */
[----:B-1----:R-:W-:Y:S05]  /*3a40*/  @!P0 BRA `(.L_x_70) ;  /* 0x0000004000e48947 */ /* 0x002fea0003800000 */
.L_x_138:
[----:B------:R-:W-:Y:S01]  /*3a50*/  NOP ;  /* 0x0000000000007918 */ /* 0x000fe20000000000 */
[----:B-1----:R-:W1:Y:S01]  /*3a60*/  LDS R0, [UR8+0x14] ;  /* 0x00001408ff007984 */ /* 0x002e620008000800 */
[----:B------:R-:W-:Y:S01]  /*3a70*/  ULOP3.LUT UR4, UR30, 0xffff, URZ, 0xc0, !UPT ;  /* 0x0000ffff1e047892 */ /* 0x000fe2000f8ec0ff */
[----:B------:R-:W-:Y:S01]  /*3a80*/  UMOV UR5, 0xffff ;  /* 0x0000ffff00057882 */ /* 0x000fe20000000000 */
[----:B------:R-:W-:Y:S02]  /*3a90*/  UMOV UR6, 0x1 ;  /* 0x0000000100067882 */ /* 0x000fe40000000000 */
[----:B------:R-:W-:-:S04]  /*3aa0*/  USHF.R.U32.HI UR4, URZ, 0x5, UR4 ;  /* 0x00000005ff047899 */ /* 0x000fc80008011604 */
[----:B------:R-:W-:Y:S02]  /*3ab0*/  USHF.L.U32 UR5, UR5, UR4, URZ ;  /* 0x0000000405057299 */ /* 0x000fe400080006ff */
[----:B------:R-:W-:-:S04]  /*3ac0*/  USHF.L.U32 UR4, UR6, UR4, URZ ;  /* 0x0000000406047299 */ /* 0x000fc800080006ff */
[----:B-1----:R-:W-:-:S04]  /*3ad0*/  LOP3.LUT R0, R0, UR5, RZ, 0xc0, !PT ;  /* 0x0000000500007c12 */ /* 0x002fc8000f8ec0ff */
[----:B------:R-:W-:-:S13]  /*3ae0*/  ISETP.NE.AND P0, PT, R0, UR5, PT ;  /* 0x0000000500007c0c */ /* 0x000fda000bf05270 */
[----:B------:R-:W-:Y:S05]  /*3af0*/  @P0 BRA `(.L_x_71) ;  /* 0x0000000000580947 */ /* 0x000fea0003800000 */
[----:B------:R-:W1:Y:S02]  /*3b00*/  LDS R0, [UR8+0x18] ;  /* 0x00001808ff007984 */ /* 0x000e640008000800 */
[----:B-1----:R-:W-:-:S04]  /*3b10*/  LOP3.LUT R0, R0, UR4, RZ, 0xc0, !PT ;  /* 0x0000000400007c12 */ /* 0x002fc8000f8ec0ff */
[----:B------:R-:W-:-:S13]  /*3b20*/  ISETP.NE.AND P0, PT, R0, UR4, PT ;  /* 0x0000000400007c0c */ /* 0x000fda000bf05270 */
[----:B------:R-:W-:Y:S05]  /*3b30*/  @P0 BRA `(.L_x_72) ;  /* 0x00000000003c0947 */ /* 0x000fea0003800000 */
[----:B------:R-:W1:Y:S01]  /*3b40*/  S2R R2, SR_LANEID ;  /* 0x0000000000027919 */ /* 0x000e620000000000 */
[----:B------:R-:W-:Y:S01]  /*3b50*/  ULOP3.LUT UR5, URZ, UR5, URZ, 0x33, !UPT ;  /* 0x00000005ff057292 */ /* 0x000fe2000f8e33ff */
[----:B------:R-:W-:Y:S01]  /*3b60*/  LOP3.LUT R4, RZ, UR4, RZ, 0x33, !PT ;  /* 0x00000004ff047c12 */ /* 0x000fe2000f8e33ff */
[----:B------:R-:W-:Y:S02]  /*3b70*/  VOTEU.ANY UR4, UPT, PT ;  /* 0x0000000000047886 */ /* 0x000fe400038e0100 */
[----:B------:R-:W-:Y:S01]  /*3b80*/  UFLO.U32 UR4, UR4 ;  /* 0x00000004000472bd */ /* 0x000fe200080e0000 */
[----:B------:R-:W2:Y:S01]  /*3b90*/  REDUX UR6, R4 ;  /* 0x00000000040673c4 */ /* 0x000ea20000000000 */
[----:B------:R-:W-:-:S06]  /*3ba0*/  IMAD.U32 R0, RZ, RZ, UR5 ;  /* 0x00000005ff007e24 */ /* 0x000fcc000f8e00ff */
[----:B------:R4:W-:Y:S01]  /*3bb0*/  UTCATOMSWS.AND URZ, UR5 ;  /* 0x0000000500ff79e3 */ /* 0x0009e20008000000 */
[----:B------:R-:W3:Y:S01]  /*3bc0*/  REDUX UR7, R0 ;  /* 0x00000000000773c4 */ /* 0x000ee20000000000 */
[----:B-1----:R-:W-:Y:S01]  /*3bd0*/  ISETP.EQ.U32.AND P0, PT, R2, UR4, PT ;  /* 0x0000000402007c0c */ /* 0x002fe2000bf02070 */
[----:B--2---:R-:W-:Y:S01]  /*3be0*/  IMAD.U32 R2, RZ, RZ, UR6 ;  /* 0x00000006ff027e24 */ /* 0x004fe2000f8e00ff */
[----:B---3--:R-:W-:-:S11]  /*3bf0*/  MOV R3, UR7 ;  /* 0x0000000700037c02 */ /* 0x008fd60008000f00 */
[----:B------:R4:W-:Y:S04]  /*3c00*/  @P0 ATOMS.AND RZ, [UR8+0x14], R3 ;  /* 0x00001403ffff098c */ /* 0x0009e8000a800008 */
[----:B------:R4:W-:Y:S01]  /*3c10*/  @P0 ATOMS.AND RZ, [UR8+0x18], R2 ;  /* 0x00001802ffff098c */ /* 0x0009e2000a800008 */
[----:B------:R-:W-:Y:S05]  /*3c20*/  BRA `(.L_x_73) ;  /* 0x0000000000147947 */ /* 0x000fea0003800000 */
.L_x_72:
[----:B------:R-:W-:Y:S02]  /*3c30*/  MOV R2, 0x3c50 ;  /* 0x00003c5000027802 */ /* 0x000fe40000000f00 */
[----:B---3-5:R-:W-:Y:S05]  /*3c40*/  CALL.REL.NOINC `($__internal_0_$__cuda_sm10x_tcgen05_guardrail_trap_col_being_dealloced_not_returned_by_alloc) ;  /* 0x0000004400407944 */ /* 0x028fea0003c00000 */
[----:B------:R-:W-:Y:S05]  /*3c50*/  BRA `(.L_x_73) ;  /* 0x0000000000087947 */ /* 0x000fea0003800000 */
.L_x_71:
[----:B------:R-:W-:Y:S02]  /*3c60*/  MOV R2, 0x3c80 ;  /* 0x00003c8000027802 */ /* 0x000fe40000000f00 */
[----:B---3-5:R-:W-:Y:S05]  /*3c70*/  CALL.REL.NOINC `($__internal_2_$__cuda_sm10x_tcgen05_guardrail_trap_unallocated_columns_being_dealloced) ;  /* 0x00000044004c7944 */ /* 0x028fea0003c00000 */
.L_x_73:
[----:B------:R-:W-:Y:S01]  /*3c80*/  NOP ;  /* 0x0000000000007918 */ /* 0x000fe20000000000 */
[----:B----4-:R-:W-:Y:S05]  /*3c90*/  EXIT ;  /* 0x000000000000794d */ /* 0x010fea0003800000 */
.L_x_55:
[----:B------:R-:W-:-:S09]  /*3ca0*/  UISETP.NE.OR UP0, UPT, UR18, 0x3, !UP3 ;  /* 0x000000031200788c */ /* 0x000fd2000df05670 */
[----:B------:R-:W-:Y:S05]  /*3cb0*/  BRA.U UP0, `(.L_x_74) ;  /* 0x0000000d00ac7547 */ /* 0x000fea000b800000 */
[----:B------:R-:W2:Y:S01]  /*3cc0*/  LDCU.64 UR4, c[0x0][0x888] ;  /* 0x00011100ff0477ac */ /* 0x000ea20008000a00 */
[----:B------:R-:W3:Y:S01]  /*3cd0*/  S2UR UR10, SR_CgaCtaId ;  /* 0x00000000000a79c3 */ /* 0x000ee20000008800 */
[----:B------:R-:W-:Y:S02]  /*3ce0*/  HFMA2 R9, -RZ, RZ, 0, 0 ;  /* 0x00000000ff097431 */ /* 0x000fe400000001ff */
[----:B------:R-:W-:Y:S01]  /*3cf0*/  IMAD.MOV.U32 R11, RZ, RZ, 0x1 ;  /* 0x00000001ff0b7424 */ /* 0x000fe200078e00ff */
[----:B------:R-:W4:Y:S01]  /*3d00*/  LDCU UR31, c[0x0][0x370] ;  /* 0x00006e00ff1f77ac */ /* 0x000f220008000800 */
[----:B------:R-:W-:Y:S01]  /*3d10*/  IMAD.MOV.U32 R10, RZ, RZ, RZ ;  /* 0x000000ffff0a7224 */ /* 0x000fe200078e00ff */
[----:B------:R-:W-:Y:S01]  /*3d20*/  MOV R3, 0x1000 ;  /* 0x0000100000037802 */ /* 0x000fe20000000f00 */
[----:B------:R-:W4:Y:S01]  /*3d30*/  LDCU.128 UR32, c[0x0][0xb10] ;  /* 0x00016200ff2077ac */ /* 0x000f220008000c00 */
[----:B------:R-:W1:Y:S01]  /*3d40*/  LDC.64 R12, c[0x0][0x348] ;  /* 0x0000d200ff0c7b82 */ /* 0x000e620000000a00 */
[----:B------:R-:W3:Y:S01]  /*3d50*/  LDCU UR27, c[0x0][0x374] ;  /* 0x00006e80ff1b77ac */ /* 0x000ee20008000800 */
[----:B------:R-:W3:Y:S01]  /*3d60*/  LDCU.64 UR28, c[0x0][0x890] ;  /* 0x00011200ff1c77ac */ /* 0x000ee20008000a00 */
[----:B------:R-:W3:Y:S01]  /*3d70*/  LDCU UR15, c[0x0][0xb0c] ;  /* 0x00016180ff0f77ac */ /* 0x000ee20008000800 */
[----:B--2---:R-:W-:Y:S01]  /*3d80*/  UISETP.NE.U32.AND UP0, UPT, UR4, URZ, UPT ;  /* 0x000000ff0400728c */ /* 0x004fe2000bf05070 */
[----:B------:R-:W2:Y:S01]  /*3d90*/  LDCU UR43, c[0x0][0xb20] ;  /* 0x00016400ff2b77ac */ /* 0x000ea20008000800 */
[----:B------:R-:W2:Y:S01]  /*3da0*/  LDCU UR4, c[0x0][0xb30] ;  /* 0x00016600ff0477ac */ /* 0x000ea20008000800 */
[----:B------:R-:W-:Y:S01]  /*3db0*/  UMOV UR21, 0x400 ;  /* 0x0000040000157882 */ /* 0x000fe20000000000 */
[----:B----4-:R-:W-:-:S02]  /*3dc0*/  UIMAD.WIDE.U32 UR6, UR31, UR32, URZ ;  /* 0x000000201f0672a5 */ /* 0x010fc4000f8e00ff */
[----:B---3--:R-:W-:Y:S02]  /*3dd0*/  UIMAD.WIDE.U32 UR8, UR27, UR35, URZ ;  /* 0x000000231b0872a5 */ /* 0x008fe4000f8e00ff */
[----:B------:R-:W-:Y:S02]  /*3de0*/  ULEA UR21, UR10, UR21, 0x18 ;  /* 0x000000150a157291 */ /* 0x000fe4000f8ec0ff */
[----:B------:R-:W-:Y:S02]  /*3df0*/  USEL UR37, URZ, 0x1, UP6 ;  /* 0x00000001ff257887 */ /* 0x000fe4000b000000 */
[----:B------:R-:W-:Y:S02]  /*3e00*/  UISETP.NE.U32.AND UP6, UPT, UR28, URZ, UPT ;  /* 0x000000ff1c00728c */ /* 0x000fe4000bfc5070 */
[----:B------:R-:W-:Y:S02]  /*3e10*/  UIADD3 UR38, UPT, UPT, UR21, 0x48, URZ ;  /* 0x0000004815267890 */ /* 0x000fe4000fffe0ff */
[----:B------:R-:W-:-:S02]  /*3e20*/  UIADD3 UR17, UPT, UPT, UR21, 0x40, URZ ;  /* 0x0000004015117890 */ /* 0x000fc4000fffe0ff */
[----:B------:R-:W-:Y:S02]  /*3e30*/  UISETP.NE.AND.EX UP5, UPT, UR5, URZ, UPT, UP0 ;  /* 0x000000ff0500728c */ /* 0x000fe4000bfa5300 */
[----:B------:R-:W-:Y:S01]  /*3e40*/  UISETP.NE.AND UP0, UPT, UR42, 0x1, UPT ;  /* 0x000000012a00788c */ /* 0x000fe2000bf05270 */
[----:B------:R-:W-:Y:S01]  /*3e50*/  UMOV UR41, UR7 ;  /* 0x0000000700297c82 */ /* 0x000fe20008000000 */
[----:B------:R-:W-:Y:S01]  /*3e60*/  UMOV UR40, UR9 ;  /* 0x0000000900287c82 */ /* 0x000fe20008000000 */
[----:B------:R-:W-:Y:S02]  /*3e70*/  UISETP.NE.AND UP0, UPT, UR15, 0x1, UPT ;  /* 0x000000010f00788c */ /* 0x000fe4000bf05270 */
[----:B------:R-:W-:Y:S02]  /*3e80*/  UPLOP3.LUT UP4, UPT, UPT, UPT, UPT, 0x40, 0x4 ;  /* 0x000000000004789c */ /* 0x000fe40003f8e870 */
[----:B------:R-:W-:Y:S01]  /*3e90*/  UISETP.GE.AND UP2, UPT, UR42, 0x1, UPT ;  /* 0x000000012a00788c */ /* 0x000fe2000bf46270 */
[----:B------:R-:W3:Y:S01]  /*3ea0*/  LDCU.64 UR22, c[0x0][0xb28] ;  /* 0x00016500ff1677ac */ /* 0x000ee20008000a00 */
[----:B------:R-:W-:-:S02]  /*3eb0*/  UISETP.NE.AND.EX UP6, UPT, UR29, URZ, UPT, UP6 ;  /* 0x000000ff1d00728c */ /* 0x000fc4000bfc5360 */
[----:B------:R-:W-:Y:S02]  /*3ec0*/  UPRMT UR38, UR10, 0x654, UR38 ;  /* 0x000006540a267896 */ /* 0x000fe40008000026 */
[----:B------:R-:W-:Y:S02]  /*3ed0*/  UPRMT UR39, UR10, 0x654, UR17 ;  /* 0x000006540a277896 */ /* 0x000fe40008000011 */
[----:B------:R-:W-:Y:S02]  /*3ee0*/  USHF.R.U32.HI UR41, URZ, UR33, UR41 ;  /* 0x00000021ff297299 */ /* 0x000fe40008011629 */
[----:B--2---:R-:W-:Y:S02]  /*3ef0*/  USHF.R.U32.HI UR40, URZ, UR43, UR40 ;  /* 0x0000002bff287299 */ /* 0x004fe40008011628 */
[----:B------:R-:W-:Y:S02]  /*3f00*/  UISETP.NE.AND UP0, UPT, UR34, 0x1, UPT ;  /* 0x000000012200788c */ /* 0x000fe4000bf05270 */
[----:B-1----:R-:W-:-:S11]  /*3f10*/  UISETP.NE.AND UP3, UPT, UR4, 0x1, UPT ;  /* 0x000000010400788c */ /* 0x002fd6000bf65270 */
.L_x_83:
[C---:B------:R-:W-:Y:S02]  /*3f20*/  LEA R8, R10.reuse, UR21, 0x3 ;  /* 0x000000150a087c11 */ /* 0x040fe4000f8e18ff */
[----:B------:R-:W-:Y:S02]  /*3f30*/  SHF.L.U32 R5, R9, 0x1f, RZ ;  /* 0x0000001f09057819 */ /* 0x000fe400000006ff */
[----:B------:R-:W-:Y:S02]  /*3f40*/  LEA R6, R10, UR21, 0x4 ;  /* 0x000000150a067c11 */ /* 0x000fe4000f8e20ff */
[----:B-1----:R-:W1:Y:S02]  /*3f50*/  SYNCS.PHASECHK.TRANS64.TRYWAIT P0, [R8+URZ+0x70], R5 ;  /* 0x00007005080075a7 */ /* 0x002e6400080011ff */
[----:B-1----:R-:W-:Y:S05]  /*3f60*/  @!P0 BRA `(.L_x_75) ;  /* 0x0000003c00b48947 */ /* 0x002fea0003800000 */
.L_x_139:
[----:B-1----:R-:W1:Y:S01]  /*3f70*/  LDS.128 R4, [R6+0x100] ;  /* 0x0001000006047984 */ /* 0x002e620000000c00 */
[----:B------:R-:W-:Y:S01]  /*3f80*/  UISETP.GE.AND UP0, UPT, UR42, 0x1, UPT ;  /* 0x000000012a00788c */ /* 0x000fe2000bf06270 */
[----:B------:R-:W-:Y:S01]  /*3f90*/  @!PT LDS RZ, [RZ] ;  /* 0x00000000fffff984 */ /* 0x000fe20000000800 */
[----:B------:R-:W-:Y:S01]  /*3fa0*/  @!PT LDS RZ, [RZ] ;  /* 0x00000000fffff984 */ /* 0x000fe20000000800 */
[----:B------:R-:W-:Y:S01]  /*3fb0*/  @!PT LDS RZ, [RZ] ;  /* 0x00000000fffff984 */ /* 0x000fe20000000800 */
[----:B------:R-:W-:Y:S01]  /*3fc0*/  @!PT LDS RZ, [RZ] ;  /* 0x00000000fffff984 */ /* 0x000fe20000000800 */
[----:B------:R2:W-:Y:S06]  /*3fd0*/  MEMBAR.ALL.CTA ;  /* 0x0000000000007992 */ /* 0x0005ec0000008000 */
[----:B--2---:R-:W2:Y:S01]  /*3fe0*/  FENCE.VIEW.ASYNC.S ;  /* 0x00000000000073c6 */ /* 0x004ea20000000000 */
[----:B-1----:R-:W-:Y:S11]  /*3ff0*/  LOP3.LUT P0, RZ, R6, 0x1, RZ, 0xc0, !PT ;  /* 0x0000000106ff7812 */ /* 0x002ff6000780c0ff */
[----:B------:R-:W-:Y:S02]  /*4000*/  @!UPT UIADD3 URZ, UPT, UPT, URZ, URZ, URZ ;  /* 0x000000fffffff290 */ /* 0x000fe4000fffe0ff */
[----:B--2---:R-:W-:Y:S01]  /*4010*/  VOTEU.ANY UP2, P0 ;  /* 0x0000000000ff7886 */ /* 0x004fe20000040100 */
[----:B------:R-:W-:Y:S11]  /*4020*/  PLOP3.LUT P0, PT, PT, PT, UP2, 0x80, 0x8 ;  /* 0x000000000008781c */ /* 0x000ff60003f0f028 */
[----:B------:R-:W-:Y:S02]  /*4030*/  @!UPT UIADD3 URZ, UPT, UPT, URZ, URZ, URZ ;  /* 0x000000fffffff290 */ /* 0x000fe4000fffe0ff */
[----:B------:R-:W-:Y:S02]  /*4040*/  @P0 SHF.R.U32.HI R0, RZ, 0x10, R5 ;  /* 0x00000010ff000819 */ /* 0x000fe40000011605 */
[----:B------:R-:W-:Y:S02]  /*4050*/  @P0 MOV R2, R4 ;  /* 0x0000000400020202 */ /* 0x000fe40000000f00 */
[----:B------:R-:W-:Y:S01]  /*4060*/  @P0 R2UR UR4, R0 ;  /* 0x00000000000402ca */ /* 0x000fe200000e0000 */
[----:B------:R-:W-:Y:S01]  /*4070*/  VIADD R0, R8, 0x80 ;  /* 0x0000008008007836 */ /* 0x000fe20000000000 */
[----:B------:R-:W-:Y:S02]  /*4080*/  @P0 LOP3.LUT R4, R5, 0xffff, RZ, 0xc0, !PT ;  /* 0x0000ffff05040812 */ /* 0x000fe400078ec0ff */
[----:B------:R-:W-:Y:S02]  /*4090*/  @P0 R2UR UR6, R2 ;  /* 0x00000000020602ca */ /* 0x000fe400000e0000 */
[----:B------:R-:W-:Y:S02]  /*40a0*/  PRMT R0, RZ, 0x654, R0 ;  /* 0x00000654ff007816 */ /* 0x000fe40000000000 */
[----:B------:R-:W-:Y:S02]  /*40b0*/  @P0 R2UR UR5, R4 ;  /* 0x00000000040502ca */ /* 0x000fe400000e0000 */
[----:B------:R1:W-:Y:S03]  /*40c0*/  SYNCS.ARRIVE.TRANS64.RED.A1T0 RZ, [R0+URZ], RZ ;  /* 0x000000ff00ff79a7 */ /* 0x0003e600081004ff */
[----:B------:R-:W-:Y:S04]  /*40d0*/  @UP2 UMOV UR26, UR4 ;  /* 0x00000004001a2c82 */ /* 0x000fe80008000000 */
[----:B------:R-:W-:Y:S04]  /*40e0*/  @UP2 UMOV UR14, UR6 ;  /* 0x00000006000e2c82 */ /* 0x000fe80008000000 */
[----:B------:R-:W-:Y:S01]  /*40f0*/  @UP2 UMOV UR13, UR5 ;  /* 0x00000005000d2c82 */ /* 0x000fe20008000000 */
[----:B------:R-:W-:Y:S05]  /*4100*/  BRA.U !UP0, `(.L_x_76) ;  /* 0x0000000108c07547 */ /* 0x000fea000b800000 */
[----:B------:R-:W-:Y:S02]  /*4110*/  UIMAD.WIDE.U32 UR8, UR13, UR35, URZ ;  /* 0x000000230d0872a5 */ /* 0x000fe4000f8e00ff */
[----:B------:R-:W-:Y:S02]  /*4120*/  UP2UR UR12, UPR, URZ, 0x4 ;  /* 0x00000004ff0c7883 */ /* 0x000fe40008000000 */
[----:B------:R-:W-:Y:S02]  /*4130*/  UISETP.NE.AND UP2, UPT, UR34, 0x1, UPT ;  /* 0x000000012200788c */ /* 0x000fe4000bf45270 */
[----:B------:R-:W-:Y:S02]  /*4140*/  UIMAD.WIDE.U32 UR10, UR14, UR32, URZ ;  /* 0x000000200e0a72a5 */ /* 0x000fe4000f8e00ff */
[----:B------:R-:W-:Y:S02]  /*4150*/  USEL UR4, UR27, UR40, !UP2 ;  /* 0x000000281b047287 */ /* 0x000fe4000d000000 */
[----:B------:R-:W-:Y:S02]  /*4160*/  UISETP.NE.AND UP0, UPT, UR15, 0x1, UPT ;  /* 0x000000010f00788c */ /* 0x000fe4000bf05270 */
[----:B------:R-:W-:Y:S02]  /*4170*/  UP2UR UR16, UPR, URZ, 0x2 ;  /* 0x00000002ff107883 */ /* 0x000fe40008000000 */
[----:B------:R-:W-:Y:S02]  /*4180*/  UISETP.NE.AND UP1, UPT, UR42, 0x1, UPT ;  /* 0x000000012a00788c */ /* 0x000fe4000bf25270 */
[----:B---3--:R-:W-:Y:S02]  /*4190*/  UIMAD.WIDE.U32 UR18, UR4, UR22, URZ ;  /* 0x00000016041272a5 */ /* 0x008fe4000f8e00ff */
[----:B------:R-:W-:Y:S01]  /*41a0*/  USEL UR7, UR31, UR41, !UP0 ;  /* 0x000000291f077287 */ /* 0x000fe2000c000000 */
[----:B------:R-:W-:Y:S02]  /*41b0*/  UMOV UR5, UR9 ;  /* 0x0000000900057c82 */ /* 0x000fe40008000000 */
[----:B------:R-:W-:Y:S02]  /*41c0*/  USHF.R.U32.HI UR6, URZ, UR43, UR5 ;  /* 0x0000002bff067299 */ /* 0x000fe40008011605 */
[----:B------:R-:W-:Y:S02]  /*41d0*/  UIMAD.WIDE.U32 UR24, UR7, UR22, URZ ;  /* 0x00000016071872a5 */ /* 0x000fe4000f8e00ff */
[----:B------:R-:W-:Y:S02]  /*41e0*/  USEL UR6, UR13, UR6, !UP2 ;  /* 0x000000060d067287 */ /* 0x000fe4000d000000 */
[----:B------:R-:W-:Y:S01]  /*41f0*/  UISETP.NE.AND UP2, UPT, UR12, URZ, UPT ;  /* 0x000000ff0c00728c */ /* 0x000fe2000bf45270 */
[----:B------:R-:W-:Y:S01]  /*4200*/  UMOV UR5, UR11 ;  /* 0x0000000b00057c82 */ /* 0x000fe20008000000 */
[----:B------:R-:W-:Y:S02]  /*4210*/  UIMAD.WIDE.U32 UR10, UR6, UR22, URZ ;  /* 0x00000016060a72a5 */ /* 0x000fe4000f8e00ff */
[----:B------:R-:W-:Y:S03]  /*4220*/  USHF.R.U32.HI UR8, URZ, UR33, UR5 ;  /* 0x00000021ff087299 */ /* 0x000fe60008011605 */
[----:B------:R-:W-:Y:S02]  /*4230*/  UMOV UR5, UR19 ;  /* 0x0000001300057c82 */ /* 0x000fe40008000000 */
[----:B------:R-:W-:Y:S03]  /*4240*/  @UP1 USHF.R.U32.HI UR4, URZ, UR23, UR5 ;  /* 0x00000017ff041299 */ /* 0x000fe60008011605 */
[----:B------:R-:W-:Y:S01]  /*4250*/  UMOV UR5, UR25 ;  /* 0x0000001900057c82 */ /* 0x000fe20008000000 */
[----:B------:R-:W-:Y:S02]  /*4260*/  UIMAD UR4, UR42, UR4, URZ ;  /* 0x000000042a0472a4 */ /* 0x000fe4000f8e02ff */
[----:B------:R-:W-:Y:S02]  /*4270*/  @UP1 USHF.R.U32.HI UR7, URZ, UR23, UR5 ;  /* 0x00000017ff071299 */ /* 0x000fe40008011605 */
[----:B------:R-:W-:Y:S02]  /*4280*/  USEL UR5, UR14, UR8, !UP0 ;  /* 0x000000080e057287 */ /* 0x000fe4000c000000 */
[----:B------:R-:W-:Y:S02]  /*4290*/  UIMAD UR8, UR42, UR7, URZ ;  /* 0x000000072a0872a4 */ /* 0x000fe4000f8e02ff */
[----:B------:R-:W-:Y:S03]  /*42a0*/  UISETP.GE.AND UP0, UPT, UR6, UR4, UPT ;  /* 0x000000040600728c */ /* 0x000fe6000bf06270 */
[----:B------:R-:W-:Y:S01]  /*42b0*/  UMOV UR4, UR11 ;  /* 0x0000000b00047c82 */ /* 0x000fe20008000000 */
[----:B------:R-:W-:Y:S02]  /*42c0*/  UISETP.GE.OR UP0, UPT, UR5, UR8, UP0 ;  /* 0x000000080500728c */ /* 0x000fe40008706670 */
[----:B------:R-:W-:Y:S02]  /*42d0*/  USHF.R.U32.HI UR4, URZ, UR23, UR4 ;  /* 0x00000017ff047299 */ /* 0x000fe40008011604 */
[----:B------:R-:W-:Y:S02]  /*42e0*/  UIMAD.WIDE.U32 UR8, UR5, UR22, URZ ;  /* 0x00000016050872a5 */ /* 0x000fe4000f8e00ff */
[----:B------:R-:W-:Y:S04]  /*42f0*/  USEL UR10, UR6, UR4, !UP1 ;  /* 0x00000004060a7287 */ /* 0x000fe8000c800000 */
[----:B------:R-:W-:Y:S01]  /*4300*/  UIADD3 UR11, UPT, UPT, -UR10, URZ, URZ ;  /* 0x000000ff0a0b7290 */ /* 0x000fe2000fffe1ff */
[----:B------:R-:W-:Y:S02]  /*4310*/  @!UP0 UMOV UR4, UR9 ;  /* 0x0000000900048c82 */ /* 0x000fe40008000000 */
[----:B------:R-:W-:Y:S02]  /*4320*/  @!UP0 USHF.R.U32.HI UR4, URZ, UR23, UR4 ;  /* 0x00000017ff048299 */ /* 0x000fe40008011604 */
[----:B------:R-:W-:Y:S02]  /*4330*/  UIMAD UR8, UR42, UR11, UR6 ;  /* 0x0000000b2a0872a4 */ /* 0x000fe4000f8e0206 */
[----:B------:R-:W-:Y:S02]  /*4340*/  @!UP0 USEL UR4, UR5, UR4, !UP1 ;  /* 0x0000000405048287 */ /* 0x000fe4000c800000 */
[----:B------:R-:W-:Y:S02]  /*4350*/  UISETP.NE.AND UP1, UPT, UR16, URZ, UPT ;  /* 0x000000ff1000728c */ /* 0x000fe4000bf25270 */
[----:B------:R-:W-:Y:S02]  /*4360*/  @!UP0 UIMAD UR8, UR7, UR8, UR4 ;  /* 0x00000008070882a4 */ /* 0x000fe4000f8e0204 */
[----:B------:R-:W-:Y:S02]  /*4370*/  @!UP0 UIADD3 UR9, UPT, UPT, UR10, -UR4, URZ ;  /* 0x800000040a098290 */ /* 0x000fe4000fffe0ff */
[----:B------:R-:W-:Y:S02]  /*4380*/  UIADD3 UR4, UPT, UPT, -UR5, URZ, URZ ;  /* 0x000000ff05047290 */ /* 0x000fe4000fffe1ff */
[----:B------:R-:W-:Y:S02]  /*4390*/  UIADD3 UR7, UPT, UPT, -UR6, URZ, URZ ;  /* 0x000000ff06077290 */ /* 0x000fe4000fffe1ff */
[----:B------:R-:W-:Y:S02]  /*43a0*/  @!UP0 UIMAD UR6, UR9, UR42, UR5 ;  /* 0x0000002a090682a4 */ /* 0x000fe4000f8e0205 */
[----:B------:R-:W-:Y:S02]  /*43b0*/  UIMAD UR14, UR15, UR4, UR14 ;  /* 0x000000040f0e72a4 */ /* 0x000fe4000f8e020e */
[----:B------:R-:W-:Y:S01]  /*43c0*/  UIMAD UR13, UR34, UR7, UR13 ;  /* 0x00000007220d72a4 */ /* 0x000fe2000f8e020d */
[----:B------:R-:W-:Y:S02]  /*43d0*/  @!UP0 UMOV UR5, UR8 ;  /* 0x0000000800058c82 */ /* 0x000fe40008000000 */
[----:B------:R-:W-:Y:S02]  /*43e0*/  UIMAD UR14, UR5, UR15, UR14 ;  /* 0x0000000f050e72a4 */ /* 0x000fe4000f8e020e */
[----:B------:R-:W-:Y:S11]  /*43f0*/  UIMAD UR13, UR6, UR34, UR13 ;  /* 0x00000022060d72a4 */ /* 0x000ff6000f8e020d */
[----:B------:R-:W-:Y:S01]  /*4400*/  @!UPT UIADD3 URZ, UPT, UPT, URZ, URZ, URZ ;  /* 0x000000fffffff290 */ /* 0x000fe2000fffe0ff */
.L_x_76:
[----:B------:R-:W2:Y:S01]  /*4410*/  @!UP3 LDCU.128 UR8, c[0x0][0xb10] ;  /* 0x00016200ff08b7ac */ /* 0x000ea20008000c00 */
[----:B------:R-:W-:Y:S02]  /*4420*/  ISETP.NE.U32.AND P0, PT, RZ, UR28, PT ;  /* 0x0000001cff007c0c */ /* 0x000fe4000bf05070 */
[----:B------:R-:W-:Y:S02]  /*4430*/  SHF.L.U32 R4, R11, 0x1f, RZ ;  /* 0x0000001f0b047819 */ /* 0x000fe400000006ff */
[----:B------:R-:W-:Y:S01]  /*4440*/  ISETP.NE.AND.EX P0, PT, RZ, UR29, PT, P0 ;  /* 0x0000001dff007c0c */ /* 0x000fe2000bf05300 */
[----:B------:R-:W4:Y:S01]  /*4450*/  @!UP3 LDCU UR5, c[0x0][0xb0c] ;  /* 0x00016180ff05b7ac */ /* 0x000f220008000800 */
[----:B------:R-:W-:Y:S02]  /*4460*/  USHF.L.U32 UR19, UR20, 0x6, URZ ;  /* 0x0000000614137899 */ /* 0x000fe400080006ff */
[----:B------:R-:W-:Y:S02]  /*4470*/  USHF.L.U32 UR18, UR30, 0x7, URZ ;  /* 0x000000071e127899 */ /* 0x000fe400080006ff */
[----:B--2---:R-:W-:Y:S07]  /*4480*/  UIMAD.WIDE.U32 UR6, UR14, UR8, URZ ;  /* 0x000000080e0672a5 */ /* 0x004fee000f8e00ff */
[----:B------:R-:W-:Y:S01]  /*4490*/  @!UP3 UMOV UR4, UR7 ;  /* 0x000000070004bc82 */ /* 0x000fe20008000000 */
[----:B----4-:R-:W-:Y:S02]  /*44a0*/  @!UP3 UISETP.NE.AND UP0, UPT, UR5, 0x1, UPT ;  /* 0x000000010500b88c */ /* 0x010fe4000bf05270 */
[----:B------:R-:W-:Y:S02]  /*44b0*/  @!UP3 USHF.R.U32.HI UR4, URZ, UR9, UR4 ;  /* 0x00000009ff04b299 */ /* 0x000fe40008011604 */
[----:B------:R-:W-:Y:S02]  /*44c0*/  UIMAD.WIDE.U32 UR6, UR13, UR11, URZ ;  /* 0x0000000b0d0672a5 */ /* 0x000fe4000f8e00ff */
[----:B------:R-:W-:Y:S02]  /*44d0*/  @!UP3 USEL UR8, UR14, UR4, !UP0 ;  /* 0x000000040e08b287 */ /* 0x000fe4000c000000 */
[----:B------:R-:W-:Y:S03]  /*44e0*/  @!UP3 UISETP.NE.AND UP0, UPT, UR10, 0x1, UPT ;  /* 0x000000010a00b88c */ /* 0x000fe6000bf05270 */
[----:B------:R-:W-:Y:S02]  /*44f0*/  @!UP3 UMOV UR6, UR7 ;  /* 0x000000070006bc82 */ /* 0x000fe40008000000 */
[----:B------:R-:W2:Y:S02]  /*4500*/  @!UP3 LDCU UR4, c[0x0][0xb20] ;  /* 0x00016400ff04b7ac */ /* 0x000ea40008000800 */
[----:B--2---:R-:W-:Y:S04]  /*4510*/  @!UP3 USHF.R.U32.HI UR6, URZ, UR4, UR6 ;  /* 0x00000004ff06b299 */ /* 0x004fe80008011606 */
[----:B------:R-:W-:Y:S04]  /*4520*/  @!UP3 USEL UR6, UR13, UR6, !UP0 ;  /* 0x000000060d06b287 */ /* 0x000fe8000c000000 */
[----:B------:R-:W-:Y:S02]  /*4530*/  @!UP3 UIADD3 UR4, UPT, UPT, -UR8, UR6, URZ ;  /* 0x000000060804b290 */ /* 0x000fe4000fffe1ff */
[----:B------:R-:W-:Y:S02]  /*4540*/  @!UP3 UIADD3 UR6, UPT, UPT, UR8, -UR6, URZ ;  /* 0x800000060806b290 */ /* 0x000fe4000fffe0ff */
[----:B------:R-:W-:Y:S02]  /*4550*/  @!UP3 UIMAD UR14, UR4, UR5, UR14 ;  /* 0x00000005040eb2a4 */ /* 0x000fe4000f8e020e */
[----:B------:R-:W-:Y:S01]  /*4560*/  @!UP3 UIMAD UR13, UR6, UR10, UR13 ;  /* 0x0000000a060db2a4 */ /* 0x000fe2000f8e020d */
[----:B------:R-:W-:Y:S11]  /*4570*/  BRA.U UP4, `(.L_x_77) ;  /* 0x0000000104107547 */ /* 0x000ff6000b800000 */
[----:B-1----:R-:W-:Y:S04]  /*4580*/  MOV R0, UR37 ;  /* 0x0000002500007c02 */ /* 0x002fe80008000f00 */
[----:B------:R-:W-:Y:S04]  /*4590*/  SHF.L.U32 R5, R0, 0x1f, RZ ;  /* 0x0000001f00057819 */ /* 0x000fe800000006ff */
[----:B------:R-:W1:Y:S02]  /*45a0*/  SYNCS.PHASECHK.TRANS64.TRYWAIT P1, [UR21+0x68], R5 ;  /* 0x00006805ff0075a7 */ /* 0x000e640008021115 */
[----:B-1----:R-:W-:Y:S05]  /*45b0*/  @!P1 BRA `(.L_x_78) ;  /* 0x0000003800349947 */ /* 0x002fea0003800000 */
.L_x_77:
[----:B------:R-:W-:Y:S05]  /*45c0*/  BRA.U !UP6, `(.L_x_79) ;  /* 0x000000010e387547 */ /* 0x000fea000b800000 */
[----:B------:R-:W-:Y:S01]  /*45d0*/  UPLOP3.LUT UP1, UPT, UPT, UPT, UP5, 0x80, 0x8 ;  /* 0x000000000008789c */ /* 0x000fe20003f2f050 */
[----:B-1----:R-:W-:Y:S01]  /*45e0*/  HFMA2 R0, -RZ, RZ, 0, 5.9604644775390625e-08 ;  /* 0x00000001ff007431 */ /* 0x002fe200000001ff */
[----:B------:R-:W1:Y:S01]  /*45f0*/  LDCU.64 UR8, c[0x0][0x358] ;  /* 0x00006b00ff0877ac */ /* 0x000e620008000a00 */
[----:B------:R-:W-:Y:S03]  /*4600*/  IMAD.MOV.U32 R84, RZ, RZ, 0x1 ;  /* 0x00000001ff547424 */ /* 0x000fe600078e00ff */
[----:B------:R-:W-:Y:S05]  /*4610*/  PLOP3.LUT P1, PT, PT, PT, UP1, 0x80, 0x8 ;  /* 0x000000000008781c */ /* 0x000fea0003f2f018 */
[----:B------:R-:W2:Y:S01]  /*4620*/  @UP1 LDCU.64 UR4, c[0x0][0x888] ;  /* 0x00011100ff0417ac */ /* 0x000ea20008000a00 */
[----:B------:R-:W-:Y:S07]  /*4630*/  @UP1 UIMAD UR6, UR36, UR28, URZ ;  /* 0x0000001c240612a4 */ /* 0x000fee000f8e02ff */
[----:B------:R-:W-:Y:S01]  /*4640*/  @!P1 PRMT R84, R0, 0x7610, R84 ;  /* 0x0000761000549816 */ /* 0x000fe20000000054 */
[----:B--2---:R-:W-:Y:S06]  /*4650*/  @UP1 UIMAD.WIDE UR4, UR6, 0x4, UR4 ;  /* 0x00000004060418a5 */ /* 0x004fec000f8e0204 */
[----:B------:R-:W-:Y:S01]  /*4660*/  IMAD.U32 R6, RZ, RZ, UR4 ;  /* 0x00000004ff067e24 */ /* 0x000fe2000f8e00ff */
[----:B------:R-:W-:Y:S04]  /*4670*/  MOV R7, UR5 ;  /* 0x0000000500077c02 */ /* 0x000fe80008000f00 */
[----:B------:R-:W2:Y:S01]  /*4680*/  @!UP1 LDCU UR4, c[0x0][0x880] ;  /* 0x00011000ff0497ac */ /* 0x000ea20008000800 */
[----:B-1---5:R4:W5:Y:S02]  /*4690*/  @P1 LDG.E R41, desc[UR8][R6.64] ;  /* 0x0000000806291981 */ /* 0x022964000c1e1900 */
[----:B--2-4-:R-:W-:Y:S07]  /*46a0*/  @!P1 IMAD.U32 R41, RZ, RZ, UR4 ;  /* 0x00000004ff299e24 */ /* 0x014fee000f8e00ff */
.L_x_79:
[----:B-----5:R-:W-:Y:S01]  /*46b0*/  @!P0 FSETP.EQ.AND P2, PT, R41, RZ, PT ;  /* 0x000000ff2900820b */ /* 0x020fe20003f42000 */
[----:B------:R-:W-:Y:S01]  /*46c0*/  @!UPT UIADD3 URZ, UPT, UPT, URZ, URZ, URZ ;  /* 0x000000fffffff290 */ /* 0x000fe2000fffe0ff */
[----:B------:R-:W-:Y:S11]  /*46d0*/  @!P0 BRA `(.L_x_80) ;  /* 0x0000000000148947 */ /* 0x000ff60003800000 */
[----:B------:R-:W-:Y:S02]  /*46e0*/  LOP3.LUT P0, RZ, R84, 0xff, RZ, 0xc0, !PT ;  /* 0x000000ff54ff7812 */ /* 0x000fe4000780c0ff */
[----:B------:R-:W-:Y:S04]  /*46f0*/  PLOP3.LUT P2, PT, PT, PT, UP1, 0x80, 0x8 ;  /* 0x000000000008781c */ /* 0x000fe80003f4f018 */
[----:B------:R-:W-:Y:S07]  /*4700*/  PLOP3.LUT P2, PT, P2, PT, PT, 0x8, 0x80 ;  /* 0x000000000080781c */ /* 0x000fee000174e170 */
[----:B------:R-:W-:Y:S11]  /*4710*/  @P0 FSETP.EQ.AND P2, PT, R41, RZ, PT ;  /* 0x000000ff2900020b */ /* 0x000ff60003f42000 */
[----:B------:R-:W-:Y:S02]  /*4720*/  @!UPT UIADD3 URZ, UPT, UPT, URZ, URZ, URZ ;  /* 0x000000fffffff290 */ /* 0x000fe4000fffe0ff */
.L_x_80:
[----:B------:R-:W2:Y:S01]  /*4730*/  SYNCS.PHASECHK.TRANS64.TRYWAIT P0, [UR21+0x50], R4 ;  /* 0x00005004ff0075a7 */ /* 0x000ea20008001115 */
[----:B------:R-:W-:Y:S04]  /*4740*/  ELECT P1, URZ, PT ;  /* 0x0000000000ff782f */ /* 0x000fe80003820000 */
[----:B------:R-:W-:Y:S01]  /*4750*/  PLOP3.LUT P1, PT, P2, P1, PT, 0xf2, 0x2f ;  /* 0x00000000002f781c */ /* 0x000fe20001723e72 */
[----:B------:R-:W-:Y:S01]  /*4760*/  @!UPT UIADD3 URZ, UPT, UPT, URZ, URZ, URZ ;  /* 0x000000fffffff290 */ /* 0x000fe2000fffe0ff */
[----:B--2---:R-:W-:Y:S11]  /*4770*/  @!P0 BRA `(.L_x_81) ;  /* 0x0000003400dc8947 */ /* 0x004ff60003800000 */
.L_x_142:
[----:B------:R-:W-:Y:S01]  /*4780*/  @!P1 IADD3 R2, P0, PT, R12, 0x580, RZ ;  /* 0x000005800c029810 */ /* 0x000fe20007f1e0ff */
[----:B------:R-:W-:Y:S01]  /*4790*/  VOTEU.ALL UP0, P1 ;  /* 0x0000000000ff7886 */ /* 0x000fe20000800000 */
[----:B------:R-:W-:Y:S01]  /*47a0*/  UMOV UR6, 0x0 ;  /* 0x0000000000067882 */ /* 0x000fe20000000000 */
[----:B------:R-:W-:Y:S01]  /*47b0*/  UMOV UR7, 0x10000000 ;  /* 0x1000000000077882 */ /* 0x000fe20000000000 */
[----:B------:R-:W-:Y:S01]  /*47c0*/  @!P1 R2UR UR5, R2 ;  /* 0x00000000020592ca */ /* 0x000fe200000e0000 */
[----:B-1----:R-:W-:Y:S01]  /*47d0*/  @!P1 IMAD.X R0, RZ, RZ, R13, P0 ;  /* 0x000000ffff009224 */ /* 0x002fe200000e060d */
[----:B------:R-:W-:Y:S01]  /*47e0*/  @!UP0 UIADD3 UR16, UPT, UPT, UR21, 0x200, URZ ;  /* 0x0000020015108890 */ /* 0x000fe2000fffe0ff */
[----:B------:R-:W-:Y:S01]  /*47f0*/  VIADD R10, R10, 0x1 ;  /* 0x000000010a0a7836 */ /* 0x000fe20000000000 */
[----:B------:R-:W-:Y:S01]  /*4800*/  VOTEU.ALL UP0, P1 ;  /* 0x0000000000ff7886 */ /* 0x000fe20000800000 */
[----:B------:R-:W-:Y:S01]  /*4810*/  UMOV UR20, UR36 ;  /* 0x0000002400147c82 */ /* 0x000fe20008000000 */
[----:B------:R-:W-:Y:S01]  /*4820*/  @!P1 R2UR UR4, R0 ;  /* 0x00000000000492ca */ /* 0x000fe200000e0000 */
[----:B------:R-:W-:Y:S06]  /*4830*/  @!P1 IMAD.MOV.U32 R0, RZ, RZ, 0x1000 ;  /* 0x00001000ff009424 */ /* 0x000fec00078e00ff */
[----:B------:R-:W-:Y:S06]  /*4840*/  IMAD.U32 R6, RZ, RZ, UR5 ;  /* 0x00000005ff067e24 */ /* 0x000fec000f8e00ff */
[----:B------:R-:W-:Y:S01]  /*4850*/  IMAD.U32 R7, RZ, RZ, UR4 ;  /* 0x00000004ff077e24 */ /* 0x000fe2000f8e00ff */
[----:B------:R-:W-:Y:S04]  /*4860*/  @!P1 R2UR UR4, R6 ;  /* 0x00000000060492ca */ /* 0x000fe800000e0000 */
[----:B------:R-:W-:Y:S11]  /*4870*/  @!P1 R2UR UR5, R7 ;  /* 0x00000000070592ca */ /* 0x000ff600000e0000 */
[----:B------:R-:W-:Y:S02]  /*4880*/  @!UPT UIADD3 URZ, UPT, UPT, URZ, URZ, URZ ;  /* 0x000000fffffff290 */ /* 0x000fe4000fffe0ff */
[----:B------:R1:W-:Y:S01]  /*4890*/  @!UP0 UTMALDG.3D [UR16], [UR4], desc[UR6] ;  /* 0x00000610040085b4 */ /* 0x0003e20008011000 */
[----:B------:R1:W-:Y:S01]  /*48a0*/  @!P1 SYNCS.ARRIVE.TRANS64.RED.A0TR RZ, [UR21+0x40], R0 ;  /* 0x00004000ffff99a7 */ /* 0x0003e20008300415 */
[----:B------:R-:W-:Y:S01]  /*48b0*/  SYNCS.ARRIVE.TRANS64.RED.A1T0 RZ, [UR39], RZ ;  /* 0x000000ffffff79a7 */ /* 0x000fe20008100427 */
[----:B------:R-:W2:Y:S02]  /*48c0*/  SYNCS.PHASECHK.TRANS64.TRYWAIT P0, [UR21+0x58], R4 ;  /* 0x00005804ff0075a7 */ /* 0x000ea40008001115 */
[----:B-12---:R-:W-:Y:S05]  /*48d0*/  @!P0 BRA `(.L_x_82) ;  /* 0x00000034009c8947 */ /* 0x006fea0003800000 */
.L_x_144:
[----:B------:R-:W-:Y:S01]  /*48e0*/  @!P1 IADD3 R2, P0, PT, R12, 0x580, RZ ;  /* 0x000005800c029810 */ /* 0x000fe20007f1e0ff */
[----:B------:R-:W-:Y:S01]  /*48f0*/  VOTEU.ALL UP0, P1 ;  /* 0x0000000000ff7886 */ /* 0x000fe20000800000 */
[----:B------:R-:W-:Y:S01]  /*4900*/  UMOV UR6, 0x0 ;  /* 0x0000000000067882 */ /* 0x000fe20000000000 */
[----:B------:R-:W-:Y:S01]  /*4910*/  UMOV UR7, 0x10000000 ;  /* 0x1000000000077882 */ /* 0x000fe20000000000 */
[----:B------:R-:W-:Y:S01]  /*4920*/  @!P1 R2UR UR5, R2 ;  /* 0x00000000020592ca */ /* 0x000fe200000e0000 */
[----:B------:R-:W-:Y:S01]  /*4930*/  @!P1 IMAD.X R0, RZ, RZ, R13, P0 ;  /* 0x000000ffff009224 */ /* 0x000fe200000e060d */
[----:B------:R-:W-:Y:S01]  /*4940*/  @!UP0 UIADD3 UR10, UPT, UPT, UR18, 0x40, URZ ;  /* 0x00000040120a8890 */ /* 0x000fe2000fffe0ff */
[----:B------:R-:W-:Y:S01]  /*4950*/  ISETP.NE.AND P0, PT, R10, 0x2, PT ;  /* 0x000000020a00780c */ /* 0x000fe20003f05270 */
[----:B------:R-:W-:Y:S01]  /*4960*/  @!UP0 UIADD3 UR8, UPT, UPT, UR21, 0x1200, URZ ;  /* 0x0000120015088890 */ /* 0x000fe2000fffe0ff */
[----:B------:R-:W-:Y:S01]  /*4970*/  LOP3.LUT R11, R11, 0x1, RZ, 0x3c, !PT ;  /* 0x000000010b0b7812 */ /* 0x000fe200078e3cff */
[----:B------:R-:W-:Y:S01]  /*4980*/  @!UP0 UIADD3 UR9, UPT, UPT, UR21, 0x48, URZ ;  /* 0x0000004815098890 */ /* 0x000fe2000fffe0ff */
[----:B------:R-:W-:Y:S01]  /*4990*/  @!P1 R2UR UR4, R0 ;  /* 0x00000000000492ca */ /* 0x000fe200000e0000 */
[----:B------:R-:W-:Y:S01]  /*49a0*/  VOTEU.ALL UP0, P1 ;  /* 0x0000000000ff7886 */ /* 0x000fe20000800000 */
[----:B------:R-:W-:Y:S01]  /*49b0*/  UMOV UR11, UR19 ;  /* 0x00000013000b7c82 */ /* 0x000fe20008000000 */
[----:B------:R-:W-:Y:S01]  /*49c0*/  UMOV UR12, UR36 ;  /* 0x00000024000c7c82 */ /* 0x000fe20008000000 */
[----:B------:R-:W-:Y:S01]  /*49d0*/  SEL R0, RZ, 0x1, P0 ;  /* 0x00000001ff007807 */ /* 0x000fe20000000000 */
[----:B------:R-:W-:Y:S01]  /*49e0*/  UIADD3 UR30, UPT, UPT, UR13, UR59, URZ ;  /* 0x0000003b0d1e7290 */ /* 0x000fe2000fffe0ff */
[----:B-1----:R-:W-:Y:S01]  /*49f0*/  IMAD.U32 R4, RZ, RZ, UR5 ;  /* 0x00000005ff047e24 */ /* 0x002fe2000f8e00ff */
[----:B------:R-:W-:Y:S01]  /*4a00*/  SEL R10, R10, RZ, P0 ;  /* 0x000000ff0a0a7207 */ /* 0x000fe20000000000 */
[----:B------:R-:W-:Y:S01]  /*4a10*/  UIADD3 UR20, UPT, UPT, UR14, UR62, URZ ;  /* 0x0000003e0e147290 */ /* 0x000fe2000fffe0ff */
[----:B------:R-:W-:Y:S01]  /*4a20*/  LOP3.LUT R9, R9, R0, RZ, 0x3c, !PT ;  /* 0x0000000009097212 */ /* 0x000fe200078e3cff */
[----:B------:R-:W-:Y:S01]  /*4a30*/  UMOV UR36, UR26 ;  /* 0x0000001a00247c82 */ /* 0x000fe20008000000 */
[----:B------:R-:W-:Y:S02]  /*4a40*/  UPLOP3.LUT UP4, UPT, UPT, UPT, UPT, 0x80, 0x8 ;  /* 0x000000000008789c */ /* 0x000fe40003f8f070 */
[----:B------:R-:W-:Y:S01]  /*4a50*/  IMAD.U32 R5, RZ, RZ, UR4 ;  /* 0x00000004ff057e24 */ /* 0x000fe2000f8e00ff */
[----:B------:R-:W-:Y:S04]  /*4a60*/  @!P1 R2UR UR4, R4 ;  /* 0x00000000040492ca */ /* 0x000fe800000e0000 */
[----:B------:R-:W-:Y:S11]  /*4a70*/  @!P1 R2UR UR5, R5 ;  /* 0x00000000050592ca */ /* 0x000ff600000e0000 */
[----:B------:R-:W-:Y:S02]  /*4a80*/  @!UPT UIADD3 URZ, UPT, UPT, URZ, URZ, URZ ;  /* 0x000000fffffff290 */ /* 0x000fe4000fffe0ff */
[----:B------:R1:W-:Y:S01]  /*4a90*/  @!UP0 UTMALDG.3D [UR8], [UR4], desc[UR6] ;  /* 0x00000608040085b4 */ /* 0x0003e20008011000 */
[----:B------:R1:W-:Y:S01]  /*4aa0*/  @!P1 SYNCS.ARRIVE.TRANS64.RED.A0TR RZ, [UR21+0x48], R3 ;  /* 0x00004803ffff99a7 */ /* 0x0003e20008300415 */
[----:B------:R-:W-:Y:S01]  /*4ab0*/  SYNCS.ARRIVE.TRANS64.RED.A1T0 RZ, [UR38], RZ ;  /* 0x000000ffffff79a7 */ /* 0x000fe20008100426 */
[----:B------:R-:W-:Y:S05]  /*4ac0*/  BRA.U UP2, `(.L_x_83) ;  /* 0xfffffff502147547 */ /* 0x000fea000b83ffff */
[----:B-1----:R-:W-:-:S04]  /*4ad0*/  SHF.L.U32 R3, R11, 0x1f, RZ ;  /* 0x0000001f0b037819 */ /* 0x002fc800000006ff */
[----:B------:R-:W1:Y:S02]  /*4ae0*/  SYNCS.PHASECHK.TRANS64.TRYWAIT P0, [UR21+0x50], R3 ;  /* 0x00005003ff0075a7 */ /* 0x000e640008001115 */
[----:B-1----:R-:W-:Y:S05]  /*4af0*/  @!P0 BRA `(.L_x_84) ;  /* 0x00000034002c8947 */ /* 0x002fea0003800000 */
.L_x_146:
[----:B-1----:R-:W-:-:S07]  /*4b00*/  MOV R0, UR21 ;  /* 0x0000001500007c02 */ /* 0x002fce0008000f00 */
.L_x_85:
[----:B-1----:R-:W-:-:S04]  /*4b10*/  SHF.L.U32 R3, R11, 0x1f, RZ ;  /* 0x0000001f0b037819 */ /* 0x002fc800000006ff */
[----:B------:R1:W2:Y:S03]  /*4b20*/  SYNCS.PHASECHK.TRANS64.TRYWAIT P0, [R0+URZ+0x58], R3 ;  /* 0x00005803000075a7 */ /* 0x0002a600080011ff */
[----:B--2---:R-:W-:Y:S05]  /*4b30*/  @!P0 NANOSLEEP.SYNCS 0x989680 ;  /* 0x009896800000895d */ /* 0x004fea0003900000 */
[----:B------:R-:W2:Y:S02]  /*4b40*/  @!P0 SYNCS.PHASECHK.TRANS64 P0, [R0+URZ+0x58], R3 ;  /* 0x00005803000085a7 */ /* 0x000ea400080010ff */
[----:B--23--:R-:W-:Y:S05]  /*4b50*/  @P0 EXIT ;  /* 0x000000000000094d */ /* 0x00cfea0003800000 */
[----:B------:R-:W-:Y:S05]  /*4b60*/  BRA `(.L_x_85) ;  /* 0xfffffffc00e87947 */ /* 0x000fea000383ffff */
.L_x_74:
[----:B------:R-:W-:-:S06]  /*4b70*/  UISETP.GE.AND UP0, UPT, UR18, 0x4, UPT ;  /* 0x000000041200788c */ /* 0x000fcc000bf06270 */
[----:B------:R-:W-:-:S13]  /*4b80*/  PLOP3.LUT P0, PT, PT, PT, UP0, 0x80, 0x8 ;  /* 0x000000000008781c */ /* 0x000fda0003f0f008 */
[----:B-1----:R-:W-:Y:S05]  /*4b90*/  @!P0 EXIT ;  /* 0x000000000000894d */ /* 0x002fea0003800000 */
[----:B------:R-:W1:Y:S08]  /*4ba0*/  S2UR UR4, SR_CgaCtaId ;  /* 0x00000000000479c3 */ /* 0x000e700000008800 */
[----:B------:R-:W-:Y:S01]  /*4bb0*/  BAR.SYNC.DEFER_BLOCKING 0x6, 0xa0 ;  /* 0x0182800000007b1d */ /* 0x000fe20000010000 */
[C---:B------:R-:W-:Y:S01]  /*4bc0*/  IMAD.SHL.U32 R7, R93.reuse, 0x40, RZ ;  /* 0x000000405d077824 */ /* 0x040fe200078e00ff */
[C---:B------:R-:W-:Y:S01]  /*4bd0*/  LOP3.LUT R95, R93.reuse, 0x60, RZ, 0xc0, !PT ;  /* 0x000000605d5f7812 */ /* 0x040fe200078ec0ff */
[----:B------:R-:W-:-:S02]  /*4be0*/  IMAD.SHL.U32 R4, R93, 0x20, RZ ;  /* 0x000000205d047824 */ /* 0x000fc400078e00ff */
[----:B------:R-:W-:Y:S02]  /*4bf0*/  HFMA2 R36, -RZ, RZ, 0, 0 ;  /* 0x00000000ff247431 */ /* 0x000fe400000001ff */
[----:B------:R-:W-:Y:S01]  /*4c00*/  IMAD.SHL.U32 R6, R93, 0x2, RZ ;  /* 0x000000025d067824 */ /* 0x000fe200078e00ff */
[----:B------:R-:W-:Y:S01]  /*4c10*/  UMOV UR44, 0x400 ;  /* 0x00000400002c7882 */ /* 0x000fe20000000000 */
[----:B------:R-:W2:Y:S01]  /*4c20*/  LDC.64 R82, c[0x0][0x8b0] ;  /* 0x00022c00ff527b82 */ /* 0x000ea20000000a00 */
[----:B------:R-:W-:Y:S01]  /*4c30*/  LOP3.LUT R5, R7, 0x180, RZ, 0xc0, !PT ;  /* 0x0000018007057812 */ /* 0x000fe200078ec0ff */
[----:B------:R-:W-:Y:S01]  /*4c40*/  IMAD.U32 R37, R93, 0x10000, RZ ;  /* 0x000100005d257824 */ /* 0x000fe200078e00ff */
[----:B------:R-:W-:Y:S01]  /*4c50*/  LOP3.LUT R4, R4, 0xc00, RZ, 0xc0, !PT ;  /* 0x00000c0004047812 */ /* 0x000fe200078ec0ff */
[----:B------:R-:W-:Y:S01]  /*4c60*/  IMAD.MOV.U32 R92, RZ, RZ, RZ ;  /* 0x000000ffff5c7224 */ /* 0x000fe200078e00ff */
[----:B------:R-:W-:Y:S01]  /*4c70*/  LOP3.LUT R6, R5, 0x20, R6, 0xf8, !PT ;  /* 0x0000002005067812 */ /* 0x000fe200078ef806 */
[----:B------:R-:W-:Y:S01]  /*4c80*/  IMAD.SHL.U32 R5, R93, 0x8, RZ ;  /* 0x000000085d057824 */ /* 0x000fe200078e00ff */
[----:B------:R-:W-:Y:S01]  /*4c90*/  LOP3.LUT R4, R4, 0x40, R7, 0xf8, !PT ;  /* 0x0000004004047812 */ /* 0x000fe200078ef807 */
[----:B------:R-:W3:Y:S01]  /*4ca0*/  LDC.64 R80, c[0x0][0x8a8] ;  /* 0x00022a00ff507b82 */ /* 0x000ee20000000a00 */
[----:B------:R-:W-:Y:S01]  /*4cb0*/  LOP3.LUT R37, R37, 0x600000, RZ, 0xc0, !PT ;  /* 0x0060000025257812 */ /* 0x000fe200078ec0ff */
[----:B------:R-:W-:Y:S01]  /*4cc0*/  IMAD.MOV.U32 R87, RZ, RZ, RZ ;  /* 0x000000ffff577224 */ /* 0x000fe200078e00ff */
[----:B------:R-:W-:-:S02]  /*4cd0*/  LOP3.LUT R5, R6, 0x30, R5, 0x78, !PT ;  /* 0x0000003006057812 */ /* 0x000fc400078e7805 */
[----:B------:R-:W-:Y:S02]  /*4ce0*/  CS2R R90, SRZ ;  /* 0x00000000005a7805 */ /* 0x000fe4000001ff00 */
[----:B------:R-:W-:Y:S01]  /*4cf0*/  LOP3.LUT R4, R4, 0x200, R7, 0xf8, !PT ;  /* 0x0000020004047812 */ /* 0x000fe200078ef807 */
[----:B------:R-:W-:Y:S01]  /*4d00*/  IMAD.MOV.U32 R89, RZ, RZ, RZ ;  /* 0x000000ffff597224 */ /* 0x000fe200078e00ff */
[----:B------:R-:W-:Y:S01]  /*4d10*/  LOP3.LUT R93, R93, 0x2, RZ, 0xc0, !PT ;  /* 0x000000025d5d7812 */ /* 0x000fe200078ec0ff */
[----:B-1----:R-:W-:Y:S01]  /*4d20*/  ULEA UR44, UR4, UR44, 0x18 ;  /* 0x0000002c042c7291 */ /* 0x002fe2000f8ec0ff */
[----:B------:R-:W-:Y:S01]  /*4d30*/  LOP3.LUT R71, R4, R5, RZ, 0xfc, !PT ;  /* 0x0000000504477212 */ /* 0x000fe200078efcff */
[----:B------:R-:W1:Y:S01]  /*4d40*/  LDCU UR57, c[0x0][0x370] ;  /* 0x00006e00ff3977ac */ /* 0x000e620008000800 */
[----:B------:R-:W-:Y:S01]  /*4d50*/  IADD3 R88, PT, PT, -R93, RZ, RZ ;  /* 0x000000ff5d587210 */ /* 0x000fe20007ffe1ff */
[----:B------:R-:W-:Y:S01]  /*4d60*/  UIADD3 UR4, UPT, UPT, UR44, 0x2200, URZ ;  /* 0x000022002c047890 */ /* 0x000fe2000fffe0ff */
[----:B------:R-:W4:Y:S04]  /*4d70*/  LDCU UR43, c[0x0][0xb0c] ;  /* 0x00016180ff2b77ac */ /* 0x000f280008000800 */
[----:B------:R-:W1:Y:S01]  /*4d80*/  LDS R0, [UR44+0x120] ;  /* 0x0001202cff007984 */ /* 0x000e620008000800 */
[----:B------:R-:W-:Y:S01]  /*4d90*/  IMAD.U32 R94, RZ, RZ, UR4 ;  /* 0x00000004ff5e7e24 */ /* 0x000fe2000f8e00ff */
[----:B------:R-:W1:Y:S01]  /*4da0*/  LDCU UR39, c[0x0][0xb30] ;  /* 0x00016600ff2777ac */ /* 0x000e620008000800 */
[----:B------:R-:W1:Y:S01]  /*4db0*/  LDCU.64 UR46, c[0x0][0x888] ;  /* 0x00011100ff2e77ac */ /* 0x000e620008000a00 */
[----:B------:R-:W1:Y:S01]  /*4dc0*/  LDCU.64 UR40, c[0x0][0xb28] ;  /* 0x00016500ff2877ac */ /* 0x000e620008000a00 */
[----:B------:R-:W1:Y:S01]  /*4dd0*/  LDCU.64 UR60, c[0x0][0x890] ;  /* 0x00011200ff3c77ac */ /* 0x000e620008000a00 */
[----:B------:R-:W1:Y:S01]  /*4de0*/  LDCU.128 UR52, c[0x0][0xb10] ;  /* 0x00016200ff3477ac */ /* 0x000e620008000c00 */
[----:B------:R-:W1:Y:S01]  /*4df0*/  LDCU UR56, c[0x0][0x374] ;  /* 0x00006e80ff3877ac */ /* 0x000e620008000800 */
[----:B------:R-:W-:Y:S01]  /*4e00*/  UIADD3 UR63, UPT, UPT, UR44, 0x200, URZ ;  /* 0x000002002c3f7890 */ /* 0x000fe2000fffe0ff */
[----:B-1234-:R-:W-:-:S11]  /*4e10*/  IMAD.IADD R37, R0, 0x1, R37 ;  /* 0x0000000100257824 */ /* 0x01efd600078e0225 */
.L_x_111:
[----:B------:R-:W-:Y:S02]  /*4e20*/  LEA R3, R87, UR44, 0x3 ;  /* 0x0000002c57037c11 */ /* 0x000fe4000f8e18ff */
[----:B------:R-:W-:Y:S02]  /*4e30*/  SHF.L.U32 R0, R91, 0x1f, RZ ;  /* 0x0000001f5b007819 */ /* 0x000fe400000006ff */
[----:B------:R-:W-:Y:S02]  /*4e40*/  LEA R5, R87, UR44, 0x4 ;  /* 0x0000002c57057c11 */ /* 0x000fe4000f8e20ff */
[----:B-1----:R-:W1:Y:S02]  /*4e50*/  SYNCS.PHASECHK.TRANS64.TRYWAIT P0, [R3+URZ+0x70], R0 ;  /* 0x00007000030075a7 */ /* 0x002e6400080011ff */
[----:B-1----:R-:W-:Y:S05]  /*4e60*/  @!P0 BRA `(.L_x_86) ;  /* 0x0000003000688947 */ /* 0x002fea0003800000 */
.L_x_147:
[----:B------:R-:W2:Y:S01]  /*4e70*/  LDS.128 R4, [R5+0x100] ;  /* 0x0001000005047984 */ /* 0x000ea20000000c00 */
[----:B------:R-:W-:Y:S01]  /*4e80*/  UISETP.GE.AND UP0, UPT, UR42, 0x1, UPT ;  /* 0x000000012a00788c */ /* 0x000fe2000bf06270 */
[----:B------:R-:W-:Y:S01]  /*4e90*/  @!PT LDS RZ, [RZ] ;  /* 0x00000000fffff984 */ /* 0x000fe20000000800 */
[----:B------:R-:W-:Y:S01]  /*4ea0*/  @!PT LDS RZ, [RZ] ;  /* 0x00000000fffff984 */ /* 0x000fe20000000800 */
[----:B------:R-:W-:Y:S01]  /*4eb0*/  @!PT LDS RZ, [RZ] ;  /* 0x00000000fffff984 */ /* 0x000fe20000000800 */
[----:B------:R-:W-:Y:S01]  /*4ec0*/  @!PT LDS RZ, [RZ] ;  /* 0x00000000fffff984 */ /* 0x000fe20000000800 */
[----:B------:R3:W-:Y:S06]  /*4ed0*/  MEMBAR.ALL.CTA ;  /* 0x0000000000007992 */ /* 0x0007ec0000008000 */
[----:B---3--:R-:W3:Y:S01]  /*4ee0*/  FENCE.VIEW.ASYNC.S ;  /* 0x00000000000073c6 */ /* 0x008ee20000000000 */
[----:B--2---:R-:W-:Y:S11]  /*4ef0*/  LOP3.LUT P0, RZ, R6, 0x1, RZ, 0xc0, !PT ;  /* 0x0000000106ff7812 */ /* 0x004ff6000780c0ff */
[----:B------:R-:W-:Y:S02]  /*4f00*/  @!UPT UIADD3 URZ, UPT, UPT, URZ, URZ, URZ ;  /* 0x000000fffffff290 */ /* 0x000fe4000fffe0ff */
[----:B---3--:R-:W-:Y:S01]  /*4f10*/  VOTEU.ANY UP1, P0 ;  /* 0x0000000000ff7886 */ /* 0x008fe20000020100 */
[----:B------:R-:W-:Y:S01]  /*4f20*/  PLOP3.LUT P0, PT, PT, PT, UP1, 0x80, 0x8 ;  /* 0x000000000008781c */ /* 0x000fe20003f0f018 */
[----:B------:R-:W-:Y:S11]  /*4f30*/  UP2UR UR45, UPR, URZ, 0x2 ;  /* 0x00000002ff2d7883 */ /* 0x000ff60008000000 */
[----:B------:R-:W-:Y:S01]  /*4f40*/  @!UPT UIADD3 URZ, UPT, UPT, URZ, URZ, URZ ;  /* 0x000000fffffff290 */ /* 0x000fe2000fffe0ff */
[----:B-1----:R-:W-:Y:S02]  /*4f50*/  @P0 SHF.R.U32.HI R0, RZ, 0x10, R5 ;  /* 0x00000010ff000819 */ /* 0x002fe40000011605 */
        /* <DEDUP_REMOVED lines=12> */
[----:B------:R-:W2:Y:S01]  /*5020*/  LDCU UR12, c[0x0][0xb20] ;  /* 0x00016400ff0c77ac */ /* 0x000ea20008000800 */
[----:B------:R-:W-:Y:S02]  /*5030*/  UIMAD.WIDE.U32 UR4, UR56, UR55, URZ ;  /* 0x00000037380472a5 */ /* 0x000fe4000f8e00ff */
[----:B------:R-:W-:Y:S02]  /*5040*/  UIMAD.WIDE.U32 UR6, UR57, UR52, URZ ;  /* 0x00000034390672a5 */ /* 0x000fe4000f8e00ff */
[----:B------:R-:W-:Y:S02]  /*5050*/  UISETP.NE.AND UP0, UPT, UR54, 0x1, UPT ;  /* 0x000000013600788c */ /* 0x000fe4000bf05270 */
[----:B------:R-:W-:Y:S02]  /*5060*/  UIMAD.WIDE.U32 UR8, UR37, UR55, URZ ;  /* 0x00000037250872a5 */ /* 0x000fe4000f8e00ff */
[----:B------:R-:W-:Y:S02]  /*5070*/  UIMAD.WIDE.U32 UR10, UR38, UR52, URZ ;  /* 0x00000034260a72a5 */ /* 0x000fe4000f8e00ff */
[----:B------:R-:W-:Y:S02]  /*5080*/  UISETP.NE.AND UP1, UPT, UR43, 0x1, UPT ;  /* 0x000000012b00788c */ /* 0x000fe4000bf25270 */
[----:B------:R-:W-:Y:S01]  /*5090*/  UISETP.NE.AND UP2, UPT, UR42, 0x1, UPT ;  /* 0x000000012a00788c */ /* 0x000fe2000bf45270 */
[----:B------:R-:W-:Y:S02]  /*50a0*/  UMOV UR4, UR5 ;  /* 0x0000000500047c82 */ /* 0x000fe40008000000 */
[----:B--2---:R-:W-:Y:S03]  /*50b0*/  USHF.R.U32.HI UR5, URZ, UR12, UR4 ;  /* 0x0000000cff057299 */ /* 0x004fe60008011604 */
[----:B------:R-:W-:Y:S02]  /*50c0*/  UMOV UR4, UR7 ;  /* 0x0000000700047c82 */ /* 0x000fe40008000000 */
[----:B------:R-:W-:Y:S02]  /*50d0*/  USHF.R.U32.HI UR7, URZ, UR53, UR4 ;  /* 0x00000035ff077299 */ /* 0x000fe40008011604 */
[----:B------:R-:W-:Y:S02]  /*50e0*/  USEL UR4, UR56, UR5, !UP0 ;  /* 0x0000000538047287 */ /* 0x000fe4000c000000 */
[----:B------:R-:W-:Y:S01]  /*50f0*/  USEL UR7, UR57, UR7, !UP1 ;  /* 0x0000000739077287 */ /* 0x000fe2000c800000 */
[----:B------:R-:W-:Y:S01]  /*5100*/  UMOV UR5, UR9 ;  /* 0x0000000900057c82 */ /* 0x000fe20008000000 */
[----:B------:R-:W-:Y:S02]  /*5110*/  UIMAD.WIDE.U32 UR8, UR4, UR40, URZ ;  /* 0x00000028040872a5 */ /* 0x000fe4000f8e00ff */
[----:B------:R-:W-:Y:S03]  /*5120*/  USHF.R.U32.HI UR6, URZ, UR12, UR5 ;  /* 0x0000000cff067299 */ /* 0x000fe60008011605 */
[----:B------:R-:W-:Y:S01]  /*5130*/  UMOV UR5, UR11 ;  /* 0x0000000b00057c82 */ /* 0x000fe20008000000 */
[----:B------:R-:W-:Y:S02]  /*5140*/  UIMAD.WIDE.U32 UR10, UR7, UR40, URZ ;  /* 0x00000028070a72a5 */ /* 0x000fe4000f8e00ff */
[----:B------:R-:W-:Y:S02]  /*5150*/  USHF.R.U32.HI UR12, URZ, UR53, UR5 ;  /* 0x00000035ff0c7299 */ /* 0x000fe40008011605 */
[----:B------:R-:W-:Y:S01]  /*5160*/  USEL UR6, UR37, UR6, !UP0 ;  /* 0x0000000625067287 */ /* 0x000fe2000c000000 */
[----:B------:R-:W-:Y:S02]  /*5170*/  UMOV UR5, UR9 ;  /* 0x0000000900057c82 */ /* 0x000fe40008000000 */
[----:B------:R-:W-:Y:S01]  /*5180*/  UMOV UR10, UR11 ;  /* 0x0000000b000a7c82 */ /* 0x000fe20008000000 */
[----:B------:R-:W-:Y:S02]  /*5190*/  @UP2 USHF.R.U32.HI UR4, URZ, UR41, UR5 ;  /* 0x00000029ff042299 */ /* 0x000fe40008011605 */
[----:B------:R-:W-:Y:S02]  /*51a0*/  @UP2 USHF.R.U32.HI UR7, URZ, UR41, UR10 ;  /* 0x00000029ff072299 */ /* 0x000fe4000801160a */
[----:B------:R-:W-:Y:S02]  /*51b0*/  UIMAD UR4, UR42, UR4, URZ ;  /* 0x000000042a0472a4 */ /* 0x000fe4000f8e02ff */
[----:B------:R-:W-:Y:S02]  /*51c0*/  UIMAD.WIDE.U32 UR10, UR6, UR40, URZ ;  /* 0x00000028060a72a5 */ /* 0x000fe4000f8e00ff */
[----:B------:R-:W-:Y:S02]  /*51d0*/  USEL UR5, UR38, UR12, !UP1 ;  /* 0x0000000c26057287 */ /* 0x000fe4000c800000 */
[----:B------:R-:W-:Y:S02]  /*51e0*/  UIMAD UR8, UR42, UR7, URZ ;  /* 0x000000072a0872a4 */ /* 0x000fe4000f8e02ff */
[----:B------:R-:W-:Y:S03]  /*51f0*/  UISETP.GE.AND UP0, UPT, UR6, UR4, UPT ;  /* 0x000000040600728c */ /* 0x000fe6000bf06270 */
[----:B------:R-:W-:Y:S01]  /*5200*/  UMOV UR4, UR11 ;  /* 0x0000000b00047c82 */ /* 0x000fe20008000000 */
[----:B------:R-:W-:Y:S02]  /*5210*/  UISETP.GE.OR UP0, UPT, UR5, UR8, UP0 ;  /* 0x000000080500728c */ /* 0x000fe40008706670 */
[----:B------:R-:W-:Y:S02]  /*5220*/  USHF.R.U32.HI UR4, URZ, UR41, UR4 ;  /* 0x00000029ff047299 */ /* 0x000fe40008011604 */
[----:B------:R-:W-:Y:S02]  /*5230*/  UIMAD.WIDE.U32 UR8, UR5, UR40, URZ ;  /* 0x00000028050872a5 */ /* 0x000fe4000f8e00ff */
[----:B------:R-:W-:Y:S02]  /*5240*/  USEL UR11, UR6, UR4, !UP2 ;  /* 0x00000004060b7287 */ /* 0x000fe4000d000000 */
[----:B------:R-:W-:Y:S02]  /*5250*/  UIADD3 UR8, UPT, UPT, -UR5, URZ, URZ ;  /* 0x000000ff05087290 */ /* 0x000fe4000fffe1ff */
[----:B------:R-:W-:Y:S01]  /*5260*/  UIADD3 UR10, UPT, UPT, -UR11, URZ, URZ ;  /* 0x000000ff0b0a7290 */ /* 0x000fe2000fffe1ff */
[----:B------:R-:W-:Y:S01]  /*5270*/  @!UP0 UMOV UR4, UR9 ;  /* 0x0000000900048c82 */ /* 0x000fe20008000000 */
[----:B------:R-:W-:Y:S02]  /*5280*/  UIADD3 UR9, UPT, UPT, -UR6, URZ, URZ ;  /* 0x000000ff06097290 */ /* 0x000fe4000fffe1ff */
[----:B------:R-:W-:Y:S02]  /*5290*/  @!UP0 USHF.R.U32.HI UR4, URZ, UR41, UR4 ;  /* 0x00000029ff048299 */ /* 0x000fe40008011604 */
[----:B------:R-:W-:Y:S02]  /*52a0*/  UIMAD UR10, UR42, UR10, UR6 ;  /* 0x0000000a2a0a72a4 */ /* 0x000fe4000f8e0206 */
[----:B------:R-:W-:Y:S04]  /*52b0*/  @!UP0 USEL UR4, UR5, UR4, !UP2 ;  /* 0x0000000405048287 */ /* 0x000fe8000d000000 */
[----:B------:R-:W-:Y:S02]  /*52c0*/  @!UP0 UIMAD UR10, UR7, UR10, UR4 ;  /* 0x0000000a070a82a4 */ /* 0x000fe4000f8e0204 */
[----:B------:R-:W-:Y:S02]  /*52d0*/  @!UP0 UIADD3 UR11, UPT, UPT, UR11, -UR4, URZ ;  /* 0x800000040b0b8290 */ /* 0x000fe4000fffe0ff */
[----:B------:R-:W-:Y:S02]  /*52e0*/  UIMAD UR7, UR43, UR8, UR38 ;  /* 0x000000082b0772a4 */ /* 0x000fe4000f8e0226 */
[----:B------:R-:W-:Y:S02]  /*52f0*/  @!UP0 UIMAD UR6, UR11, UR42, UR5 ;  /* 0x0000002a0b0682a4 */ /* 0x000fe4000f8e0205 */
[----:B------:R-:W-:Y:S01]  /*5300*/  UIMAD UR4, UR54, UR9, UR37 ;  /* 0x00000009360472a4 */ /* 0x000fe2000f8e0225 */
[----:B------:R-:W-:Y:S02]  /*5310*/  @!UP0 UMOV UR5, UR10 ;  /* 0x0000000a00058c82 */ /* 0x000fe40008000000 */
[----:B------:R-:W-:Y:S02]  /*5320*/  UIMAD UR38, UR5, UR43, UR7 ;  /* 0x0000002b052672a4 */ /* 0x000fe4000f8e0207 */
[----:B------:R-:W-:Y:S11]  /*5330*/  UIMAD UR37, UR6, UR54, UR4 ;  /* 0x00000036062572a4 */ /* 0x000ff6000f8e0204 */
[----:B------:R-:W-:Y:S01]  /*5340*/  @!UPT UIADD3 URZ, UPT, UPT, URZ, URZ, URZ ;  /* 0x000000fffffff290 */ /* 0x000fe2000fffe0ff */
.L_x_87:
[----:B------:R-:W-:Y:S01]  /*5350*/  UISETP.NE.AND UP0, UPT, UR39, 0x1, UPT ;  /* 0x000000012700788c */ /* 0x000fe2000bf05270 */
[----:B------:R-:W-:Y:S01]  /*5360*/  IADD3 R87, PT, PT, R87, 0x1, RZ ;  /* 0x0000000157577810 */ /* 0x000fe20007ffe0ff */
[----:B------:R-:W-:Y:S02]  /*5370*/  USHF.L.U32 UR50, UR20, 0x6, URZ ;  /* 0x0000000614327899 */ /* 0x000fe400080006ff */
[----:B------:R-:W-:Y:S07]  /*5380*/  USHF.L.U32 UR49, UR30, 0x7, URZ ;  /* 0x000000071e317899 */ /* 0x000fee00080006ff */
[----:B------:R-:W2:Y:S01]  /*5390*/  @!UP0 LDCU.128 UR12, c[0x0][0xb10] ;  /* 0x00016200ff0c87ac */ /* 0x000ea20008000c00 */
[----:B------:R-:W3:Y:S01]  /*53a0*/  @!UP0 LDCU UR5, c[0x0][0xb0c] ;  /* 0x00016180ff0587ac */ /* 0x000ee20008000800 */
[----:B------:R-:W4:Y:S01]  /*53b0*/  @!UP0 LDCU UR10, c[0x0][0xb20] ;  /* 0x00016400ff0a87ac */ /* 0x000f220008000800 */
[----:B--2---:R-:W-:Y:S02]  /*53c0*/  UIMAD.WIDE.U32 UR8, UR38, UR12, URZ ;  /* 0x0000000c260872a5 */ /* 0x004fe4000f8e00ff */
[----:B------:R-:W-:Y:S02]  /*53d0*/  UIMAD.WIDE.U32 UR6, UR37, UR15, URZ ;  /* 0x0000000f250672a5 */ /* 0x000fe4000f8e00ff */
[----:B------:R-:W-:Y:S03]  /*53e0*/  @!UP0 UISETP.NE.AND UP1, UPT, UR14, 0x1, UPT ;  /* 0x000000010e00888c */ /* 0x000fe6000bf25270 */
[----:B------:R-:W-:Y:S01]  /*53f0*/  @!UP0 UMOV UR4, UR9 ;  /* 0x0000000900048c82 */ /* 0x000fe20008000000 */
[----:B---3--:R-:W-:Y:S02]  /*5400*/  @!UP0 UISETP.NE.AND UP2, UPT, UR5, 0x1, UPT ;  /* 0x000000010500888c */ /* 0x008fe4000bf45270 */
[----:B------:R-:W-:Y:S01]  /*5410*/  @!UP0 USHF.R.U32.HI UR4, URZ, UR13, UR4 ;  /* 0x0000000dff048299 */ /* 0x000fe20008011604 */
[----:B------:R-:W-:Y:S02]  /*5420*/  @!UP0 UMOV UR6, UR7 ;  /* 0x0000000700068c82 */ /* 0x000fe40008000000 */
[----:B----4-:R-:W-:Y:S02]  /*5430*/  @!UP0 USHF.R.U32.HI UR6, URZ, UR10, UR6 ;  /* 0x0000000aff068299 */ /* 0x010fe40008011606 */
[----:B------:R-:W-:Y:S02]  /*5440*/  @!UP0 USEL UR7, UR38, UR4, !UP2 ;  /* 0x0000000426078287 */ /* 0x000fe4000d000000 */
[----:B------:R-:W-:Y:S04]  /*5450*/  @!UP0 USEL UR6, UR37, UR6, !UP1 ;  /* 0x0000000625068287 */ /* 0x000fe8000c800000 */
[----:B------:R-:W-:Y:S02]  /*5460*/  @!UP0 UIADD3 UR4, UPT, UPT, -UR7, UR6, URZ ;  /* 0x0000000607048290 */ /* 0x000fe4000fffe1ff */
[----:B------:R-:W-:Y:S02]  /*5470*/  @!UP0 UIADD3 UR6, UPT, UPT, UR7, -UR6, URZ ;  /* 0x8000000607068290 */ /* 0x000fe4000fffe0ff */
[----:B------:R-:W-:Y:S02]  /*5480*/  @!UP0 UIMAD UR38, UR4, UR5, UR38 ;  /* 0x00000005042682a4 */ /* 0x000fe4000f8e0226 */
[----:B------:R-:W-:Y:S02]  /*5490*/  @!UP0 UIMAD UR37, UR6, UR14, UR37 ;  /* 0x0000000e062582a4 */ /* 0x000fe4000f8e0225 */
[----:B------:R-:W-:Y:S09]  /*54a0*/  ULOP3.LUT UP0, URZ, UR63, 0x1b0, URZ, 0xc0, !UPT ;  /* 0x000001b03fff7892 */ /* 0x000ff2000f80c0ff */
[----:B------:R-:W-:Y:S05]  /*54b0*/  BRA.U !UP0, `(.L_x_88) ;  /* 0x0000000108407547 */ /* 0x000fea000b800000 */
[----:B------:R-:W2:Y:S01]  /*54c0*/  LDCU.64 UR8, c[0x4][0x80] ;  /* 0x01001000ff0877ac */ /* 0x000ea20008000a00 */
[----:B------:R-:W-:Y:S01]  /*54d0*/  MOV R3, 0x0 ;  /* 0x0000000000037802 */ /* 0x000fe20000000f00 */
[----:B------:R-:W-:Y:S02]  /*54e0*/  HFMA2 R12, -RZ, RZ, 0, 5.9604644775390625e-08 ;  /* 0x00000001ff0c7431 */ /* 0x000fe400000001ff */
[----:B------:R-:W-:Y:S02]  /*54f0*/  IMAD.MOV.U32 R8, RZ, RZ, 0x70 ;  /* 0x00000070ff087424 */ /* 0x000fe400078e00ff */
[----:B------:R-:W-:Y:S01]  /*5500*/  IMAD.MOV.U32 R13, RZ, RZ, RZ ;  /* 0x000000ffff0d7224 */ /* 0x000fe200078e00ff */
[----:B------:R-:W3:Y:S01]  /*5510*/  LDCU.64 UR6, c[0x4][0x88] ;  /* 0x01001100ff0677ac */ /* 0x000ee20008000a00 */
[----:B------:R-:W4:Y:S01]  /*5520*/  LDC.64 R2, c[0x4][R3] ;  /* 0x0100000003027b82 */ /* 0x000f220000000a00 */
[----:B------:R-:W1:Y:S01]  /*5530*/  LDCU.64 UR4, c[0x4][0x8] ;  /* 0x01000100ff0477ac */ /* 0x000e620008000a00 */
[----:B--2---:R-:W-:Y:S01]  /*5540*/  MOV R5, UR9 ;  /* 0x0000000900057c02 */ /* 0x004fe20008000f00 */
[----:B------:R-:W-:Y:S01]  /*5550*/  IMAD.U32 R4, RZ, RZ, UR8 ;  /* 0x00000008ff047e24 */ /* 0x000fe2000f8e00ff */
[----:B---3--:R-:W-:Y:S01]  /*5560*/  MOV R7, UR7 ;  /* 0x0000000700077c02 */ /* 0x008fe20008000f00 */
[----:B------:R-:W-:Y:S01]  /*5570*/  IMAD.U32 R6, RZ, RZ, UR6 ;  /* 0x00000006ff067e24 */ /* 0x000fe2000f8e00ff */
[----:B-1----:R-:W-:Y:S01]  /*5580*/  MOV R11, UR5 ;  /* 0x00000005000b7c02 */ /* 0x002fe20008000f00 */
[----:B------:R-:W-:Y:S02]  /*5590*/  IMAD.U32 R10, RZ, RZ, UR4 ;  /* 0x00000004ff0a7e24 */ /* 0x000fe4000f8e00ff */
[----:B------:R-:W-:Y:S07]  /*55a0*/  LEPC R20, `(.L_x_88) ;  /* 0x000000001014794e */ /* 0x000fee0000000000 */
[----:B----45:R-:W-:Y:S05]  /*55b0*/  CALL.ABS.NOINC R2 ;  /* 0x0000000002007343 */ /* 0x030fea0003c00000 */
.L_x_88:
[----:B------:R-:W-:Y:S01]  /*55c0*/  LOP3.LUT P0, RZ, R94, 0x1b0, RZ, 0xc0, !PT ;  /* 0x000001b05eff7812 */ /* 0x000fe2000780c0ff */
[----:B------:R-:W-:Y:S11]  /*55d0*/  BSSY.RECONVERGENT B6, `(.L_x_89) ;  /* 0x0000013000067945 */ /* 0x000ff60003800200 */
[----:B------:R-:W-:Y:S01]  /*55e0*/  @!UPT UIADD3 URZ, UPT, UPT, URZ, URZ, URZ ;  /* 0x000000fffffff290 */ /* 0x000fe2000fffe0ff */
[----:B------:R-:W-:Y:S05]  /*55f0*/  @!P0 BRA `(.L_x_90) ;  /* 0x0000000000408947 */ /* 0x000fea0003800000 */
        /* <DEDUP_REMOVED lines=16> */
.L_x_90:
[----:B------:R-:W-:Y:S05]  /*5700*/  BSYNC.RECONVERGENT B6 ;  /* 0x0000000000067941 */ /* 0x000fea0003800200 */
.L_x_89:
[----:B------:R-:W-:Y:S01]  /*5710*/  R2UR UR4, R86 ;  /* 0x00000000560472ca */ /* 0x000fe200000e0000 */
[----:B------:R-:W-:Y:S01]  /*5720*/  UISETP.NE.U32.AND UP0, UPT, UR60, URZ, UPT ;  /* 0x000000ff3c00728c */ /* 0x000fe2000bf05070 */
[----:B------:R-:W-:Y:S02]  /*5730*/  ISETP.NE.U32.AND P4, PT, R82, RZ, PT ;  /* 0x000000ff5200720c */ /* 0x000fe40003f85070 */
[----:B------:R-:W-:Y:S01]  /*5740*/  ISETP.NE.U32.AND P2, PT, RZ, UR46, PT ;  /* 0x0000002eff007c0c */ /* 0x000fe2000bf45070 */
[----:B------:R-:W-:Y:S01]  /*5750*/  UISETP.NE.AND.EX UP1, UPT, UR61, URZ, UPT, UP0 ;  /* 0x000000ff3d00728c */ /* 0x000fe2000bf25300 */
[----:B------:R-:W-:Y:S01]  /*5760*/  ISETP.NE.AND.EX P4, PT, R83, RZ, PT, P4 ;  /* 0x000000ff5300720c */ /* 0x000fe20003f85340 */
[----:B------:R-:W-:Y:S01]  /*5770*/  UPLOP3.LUT UP0, UPT, UPT, UPT, UPT, 0x40, 0x4 ;  /* 0x000000000004789c */ /* 0x000fe20003f0e870 */
[----:B------:R-:W-:Y:S05]  /*5780*/  ISETP.NE.AND.EX P2, PT, RZ, UR47, PT, P2 ;  /* 0x0000002fff007c0c */ /* 0x000fea000bf45320 */
[----:B------:R-:W-:Y:S06]  /*5790*/  UISETP.NE.AND UP2, UPT, UR4, URZ, UPT ;  /* 0x000000ff0400728c */ /* 0x000fec000bf45270 */
[----:B------:R-:W-:Y:S05]  /*57a0*/  PLOP3.LUT P1, PT, PT, PT, UP2, 0x80, 0x8 ;  /* 0x000000000008781c */ /* 0x000fea0003f2f028 */
[----:B------:R-:W-:Y:S06]  /*57b0*/  @UP2 UPLOP3.LUT UP0, UPT, UPT, UPT, UP1, 0x80, 0x8 ;  /* 0x000000000008289c */ /* 0x000fec0003f0f010 */
[----:B------:R-:W-:Y:S01]  /*57c0*/  PLOP3.LUT P0, PT, PT, PT, UP0, 0x80, 0x8 ;  /* 0x000000000008781c */ /* 0x000fe20003f0f008 */
[----:B------:R-:W-:Y:S01]  /*57d0*/  @!UPT UIADD3 URZ, UPT, UPT, URZ, URZ, URZ ;  /* 0x000000fffffff290 */ /* 0x000fe2000fffe0ff */
[----:B------:R-:W-:Y:S11]  /*57e0*/  BRA.U !UP1, `(.L_x_91) ;  /* 0x00000001093c7547 */ /* 0x000ff6000b800000 */
[----:B------:R-:W-:Y:S01]  /*57f0*/  UISETP.NE.U32.AND UP0, UPT, UR46, URZ, UPT ;  /* 0x000000ff2e00728c */ /* 0x000fe2000bf05070 */
[----:B-1----:R-:W-:Y:S01]  /*5800*/  HFMA2 R0, -RZ, RZ, 0, 5.9604644775390625e-08 ;  /* 0x00000001ff007431 */ /* 0x002fe200000001ff */
[----:B------:R-:W1:Y:S01]  /*5810*/  LDCU.64 UR8, c[0x0][0x358] ;  /* 0x00006b00ff0877ac */ /* 0x000e620008000a00 */
[----:B------:R-:W-:Y:S01]  /*5820*/  IMAD.MOV.U32 R84, RZ, RZ, 0x1 ;  /* 0x00000001ff547424 */ /* 0x000fe200078e00ff */
[----:B------:R-:W-:Y:S06]  /*5830*/  UISETP.NE.AND.EX UP0, UPT, UR47, URZ, UPT, UP0 ;  /* 0x000000ff2f00728c */ /* 0x000fec000bf05300 */
        /* <DEDUP_REMOVED lines=9> */
[----:B--23--:R-:W-:Y:S02]  /*58d0*/  @!P3 IMAD.U32 R41, RZ, RZ, UR4 ;  /* 0x00000004ff29be24 */ /* 0x00cfe4000f8e00ff */
.L_x_91:
[----:B------:R-:W-:Y:S05]  /*58e0*/  @!P4 BRA `(.L_x_92) ;  /* 0x000000000024c947 */ /* 0x000fea0003800000 */
[----:B------:R-:W-:Y:S01]  /*58f0*/  ISETP.NE.U32.AND P3, PT, R80, RZ, PT ;  /* 0x000000ff5000720c */ /* 0x000fe20003f65070 */
[----:B------:R-:W2:Y:S03]  /*5900*/  LDCU.64 UR4, c[0x0][0x358] ;  /* 0x00006b00ff0477ac */ /* 0x000ea60008000a00 */
[----:B------:R-:W-:Y:S11]  /*5910*/  ISETP.NE.AND.EX P3, PT, R81, RZ, PT, P3 ;  /* 0x000000ff5100720c */ /* 0x000ff60003f65330 */
[----:B------:R-:W-:Y:S02]  /*5920*/  @!UPT UIADD3 URZ, UPT, UPT, URZ, URZ, URZ ;  /* 0x000000fffffff290 */ /* 0x000fe4000fffe0ff */
[----:B------:R-:W3:Y:S01]  /*5930*/  @P3 LDC.64 R2, c[0x0][0x8a8] ;  /* 0x00022a00ff023b82 */ /* 0x000ee20000000a00 */
[----:B-1----:R-:W-:Y:S04]  /*5940*/  @P3 IMAD R0, R82, UR36, RZ ;  /* 0x0000002452003c24 */ /* 0x002fe8000f8e02ff */
[----:B---3--:R-:W-:Y:S05]  /*5950*/  @P3 IMAD.WIDE R2, R0, 0x4, R2 ;  /* 0x0000000400023825 */ /* 0x008fea00078e0202 */
[----:B--2--5:R2:W5:Y:S02]  /*5960*/  @P3 LDG.E R38, desc[UR4][R2.64] ;  /* 0x0000000402263981 */ /* 0x024564000c1e1900 */
[----:B--2---:R-:W3:Y:S02]  /*5970*/  @!P3 LDC R38, c[0x0][0x8a0] ;  /* 0x00022800ff26bb82 */ /* 0x004ee40000000800 */
.L_x_92:
[----:B-----5:R-:W-:Y:S01]  /*5980*/  FSETP.NEU.AND P4, PT, R41, RZ, PT ;  /* 0x000000ff2900720b */ /* 0x020fe20003f8d000 */
[----:B------:R-:W-:Y:S01]  /*5990*/  BSSY B1, `(.L_x_93) ;  /* 0x0000042000017945 */ /* 0x000fe20003800000 */
[----:B------:R-:W-:Y:S01]  /*59a0*/  SEL R5, RZ, 0xffffffff, P2 ;  /* 0xffffffffff057807 */ /* 0x000fe20001000000 */
[----:B------:R-:W-:Y:S01]  /*59b0*/  IMAD.MOV.U32 R102, RZ, RZ, 0x1 ;  /* 0x00000001ff667424 */ /* 0x000fe200078e00ff */
[----:B------:R-:W-:Y:S02]  /*59c0*/  LOP3.LUT P3, RZ, R84, 0xff, RZ, 0xc0, !PT ;  /* 0x000000ff54ff7812 */ /* 0x000fe4000786c0ff */
[----:B------:R-:W-:Y:S02]  /*59d0*/  CS2R R78, SRZ ;  /* 0x00000000004e7805 */ /* 0x000fe4000001ff00 */
[----:B------:R-:W-:Y:S02]  /*59e0*/  @P1 SEL R4, RZ, 0xffffffff, P4 ;  /* 0xffffffffff041807 */ /* 0x000fe40002000000 */
[----:B------:R-:W-:Y:S02]  /*59f0*/  CS2R R76, SRZ ;  /* 0x00000000004c7805 */ /* 0x000fe4000001ff00 */
[----:B------:R-:W-:Y:S02]  /*5a00*/  LEA R2, R90, UR44, 0x3 ;  /* 0x0000002c5a027c11 */ /* 0x000fe4000f8e18ff */
[----:B------:R-:W-:Y:S02]  /*5a10*/  CS2R R74, SRZ ;  /* 0x00000000004a7805 */ /* 0x000fe4000001ff00 */
[----:B------:R-:W-:Y:S02]  /*5a20*/  @P0 SEL R4, R5, R4, !P3 ;  /* 0x0000000405040207 */ /* 0x000fe40005800000 */
[----:B------:R-:W-:Y:S02]  /*5a30*/  CS2R R72, SRZ ;  /* 0x0000000000487805 */ /* 0x000fe4000001ff00 */
[----:B------:R-:W-:Y:S02]  /*5a40*/  LEA R100, R36, UR44, 0x3 ;  /* 0x0000002c24647c11 */ /* 0x000fe4000f8e18ff */
[----:B------:R-:W-:Y:S02]  /*5a50*/  @P1 LOP3.LUT R4, R4, 0x1, RZ, 0xc0, !PT ;  /* 0x0000000104041812 */ /* 0x000fe400078ec0ff */
[----:B------:R-:W-:Y:S02]  /*5a60*/  SHF.L.U32 R3, R92, 0x1f, RZ ;  /* 0x0000001f5c037819 */ /* 0x000fe400000006ff */
[----:B------:R-:W-:Y:S02]  /*5a70*/  ISETP.NE.U32.OR P6, PT, R4, 0x1, !P1 ;  /* 0x000000010400780c */ /* 0x000fe40004fc5470 */
[----:B------:R-:W-:Y:S02]  /*5a80*/  PLOP3.LUT P2, PT, PT, PT, UP1, 0x80, 0x8 ;  /* 0x000000000008781c */ /* 0x000fe40003f4f018 */
[C---:B------:R-:W-:Y:S02]  /*5a90*/  LEA.HI R39, R36.reuse, R36, RZ, 0x1 ;  /* 0x0000002424277211 */ /* 0x040fe400078f08ff */
[----:B------:R-:W-:Y:S02]  /*5aa0*/  SEL R4, RZ, 0xffffffff, P4 ;  /* 0xffffffffff047807 */ /* 0x000fe40002000000 */
[----:B------:R-:W-:Y:S01]  /*5ab0*/  P2R R96, PR, RZ, 0x40 ;  /* 0x00000040ff607803 */ /* 0x000fe20000000000 */
[C---:B-1----:R-:W-:Y:S01]  /*5ac0*/  IMAD.SHL.U32 R0, R39.reuse, 0x40, RZ ;  /* 0x0000004027007824 */ /* 0x042fe200078e00ff */
[----:B------:R-:W-:Y:S03]  /*5ad0*/  LOP3.LUT R39, R39, 0xffe, RZ, 0xc0, !PT ;  /* 0x00000ffe27277812 */ /* 0x000fe600078ec0ff */
[----:B------:R-:W-:Y:S02]  /*5ae0*/  @P6 SHF.L.U32 R7, R89, 0x1f, RZ ;  /* 0x0000001f59076819 */ /* 0x000fe400000006ff */
[----:B------:R-:W-:Y:S01]  /*5af0*/  @P2 SEL R4, R5, R4, !P3 ;  /* 0x0000000405042207 */ /* 0x000fe20005800000 */
[----:B------:R-:W-:Y:S01]  /*5b00*/  IMAD.IADD R39, R36, 0x1, -R39 ;  /* 0x0000000124277824 */ /* 0x000fe200078e0a27 */
[----:B------:R-:W1:Y:S01]  /*5b10*/  @P6 SYNCS.PHASECHK.TRANS64.TRYWAIT P1, [R2+URZ+0x40], R7 ;  /* 0x00004007020065a7 */ /* 0x000e6200080211ff */
[----:B------:R-:W-:Y:S02]  /*5b20*/  LOP3.LUT R0, R0, 0xffffff80, RZ, 0xc0, !PT ;  /* 0xffffff8000007812 */ /* 0x000fe400078ec0ff */
[----:B------:R-:W-:Y:S03]  /*5b30*/  LOP3.LUT R4, R4, 0x1, RZ, 0xc0, !PT ;  /* 0x0000000104047812 */ /* 0x000fe600078ec0ff */
[----:B------:R-:W-:Y:S01]  /*5b40*/  IMAD.IADD R0, R37, 0x1, R0 ;  /* 0x0000000125007824 */ /* 0x000fe200078e0200 */
[----:B------:R-:W-:Y:S03]  /*5b50*/  ISETP.NE.U32.AND P5, PT, R4, 0x1, PT ;  /* 0x000000010400780c */ /* 0x000fe60003fa5070 */
[----:B------:R-:W-:Y:S01]  /*5b60*/  IMAD R39, R39, 0x100000, R0 ;  /* 0x0010000027277824 */ /* 0x000fe200078e0200 */
[----:B------:R-:W-:Y:S01]  /*5b70*/  P2R R103, PR, RZ, 0x20 ;  /* 0x00000020ff677803 */ /* 0x000fe20000000000 */
[----:B------:R2:W4:Y:S01]  /*5b80*/  SYNCS.PHASECHK.TRANS64.TRYWAIT P0, [R100+URZ+0x90], R3 ;  /* 0x00009003640075a7 */ /* 0x00052200080011ff */
[----:B-1----:R-:W-:Y:S01]  /*5b90*/  @P6 SEL R102, RZ, 0x1, !P1 ;  /* 0x00000001ff666807 */ /* 0x002fe20004800000 */
[----:B--2---:R-:W-:Y:S06]  /*5ba0*/  @!P6 BRA `(.L_x_94) ;  /* 0x000000000080e947 */ /* 0x004fec0003800000 */
[----:B------:R-:W-:Y:S01]  /*5bb0*/  @P5 IMAD R6, R90, 0x1000, R71 ;  /* 0x000010005a065824 */ /* 0x000fe200078e0247 */
[----:B------:R-:W1:Y:S01]  /*5bc0*/  S2R R0, SR_CgaCtaId ;  /* 0x0000000000007919 */ /* 0x000e620000008800 */
[----:B------:R-:W-:Y:S01]  /*5bd0*/  ISETP.NE.AND P1, PT, R102, RZ, PT ;  /* 0x000000ff6600720c */ /* 0x000fe20003f25270 */
[----:B------:R-:W-:Y:S01]  /*5be0*/  BSSY B0, `(.L_x_95) ;  /* 0x000000b000007945 */ /* 0x000fe20003800000 */
[----:B------:R-:W-:Y:S01]  /*5bf0*/  @P5 VIADD R4, R6, UR44 ;  /* 0x0000002c06045c36 */ /* 0x000fe20008000000 */
[----:B------:R-:W-:Y:S02]  /*5c00*/  CS2R R74, SRZ ;  /* 0x00000000004a7805 */ /* 0x000fe4000001ff00 */
[----:B------:R-:W-:Y:S02]  /*5c10*/  CS2R R72, SRZ ;  /* 0x0000000000487805 */ /* 0x000fe4000001ff00 */
[----:B------:R-:W-:Y:S01]  /*5c20*/  CS2R R78, SRZ ;  /* 0x00000000004e7805 */ /* 0x000fe2000001ff00 */
[----:B------:R-:W-:Y:S01]  /*5c30*/  @P5 IMAD R4, R93, -0x10, R4 ;  /* 0xfffffff05d045824 */ /* 0x000fe200078e0204 */
[----:B------:R-:W-:Y:S04]  /*5c40*/  CS2R R76, SRZ ;  /* 0x00000000004c7805 */ /* 0x000fe8000001ff00 */
[----:B------:R-:W-:Y:S05]  /*5c50*/  @P1 BRA `(.L_x_96) ;  /* 0x00000000000c1947 */ /* 0x000fea0003800000 */
[----:B------:R-:W-:Y:S04]  /*5c60*/  SHF.L.U32 R5, R89, 0x1f, RZ ;  /* 0x0000001f59057819 */ /* 0x000fe800000006ff */
[----:B------:R-:W2:Y:S02]  /*5c70*/  SYNCS.PHASECHK.TRANS64.TRYWAIT P1, [R2+URZ+0x40], R5 ;  /* 0x00004005020075a7 */ /* 0x000ea400080211ff */
[----:B--2---:R-:W-:Y:S05]  /*5c80*/  @!P1 BRA `(.L_x_97) ;  /* 0x0000002000f49947 */ /* 0x004fea0003800000 */
.L_x_96:
[----:B------:R-:W-:Y:S05]  /*5c90*/  BSYNC B0 ;  /* 0x0000000000007941 */ /* 0x000fea0003800000 */
.L_x_95:
[----:B------:R-:W-:Y:S01]  /*5ca0*/  ISETP.NE.AND P1, PT, R103, RZ, PT ;  /* 0x000000ff6700720c */ /* 0x000fe20003f25270 */
[----:B--2---:R-:W-:Y:S02]  /*5cb0*/  VIADD R5, R2, 0x50 ;  /* 0x0000005002057836 */ /* 0x004fe40000000000 */
[----:B------:R-:W-:Y:S03]  /*5cc0*/  VIADD R90, R90, 0x1 ;  /* 0x000000015a5a7836 */ /* 0x000fe60000000000 */
[----:B-1----:R-:W-:Y:S07]  /*5cd0*/  PRMT R0, R0, 0x654, R5 ;  /* 0x0000065400007816 */ /* 0x002fee0000000005 */
[----:B------:R1:W2:Y:S04]  /*5ce0*/  @P1 LDS.128 R72, [R6+UR44+0x200] ;  /* 0x0002002c06481984 */ /* 0x0002a80008000c00 */
[----:B------:R1:W1:Y:S01]  /*5cf0*/  @P1 LDS.128 R76, [R4+0x210] ;  /* 0x00021000044c1984 */ /* 0x0002620000000c00 */
[C---:B------:R-:W-:Y:S01]  /*5d00*/  ISETP.NE.AND P1, PT, R90.reuse, 0x2, PT ;  /* 0x000000025a00780c */ /* 0x040fe20003f25270 */
[----:B------:R-:W-:Y:S01]  /*5d10*/  @!PT LDS RZ, [RZ] ;  /* 0x00000000fffff984 */ /* 0x000fe20000000800 */
[----:B------:R-:W-:Y:S01]  /*5d20*/  @!PT LDS RZ, [RZ] ;  /* 0x00000000fffff984 */ /* 0x000fe20000000800 */
[----:B------:R-:W-:Y:S01]  /*5d30*/  @!PT LDS RZ, [RZ] ;  /* 0x00000000fffff984 */ /* 0x000fe20000000800 */
[----:B------:R-:W-:Y:S01]  /*5d40*/  @!PT LDS RZ, [RZ] ;  /* 0x00000000fffff984 */ /* 0x000fe20000000800 */
[----:B------:R5:W-:Y:S06]  /*5d50*/  MEMBAR.ALL.CTA ;  /* 0x0000000000007992 */ /* 0x000bec0000008000 */
[----:B-----5:R-:W5:Y:S01]  /*5d60*/  FENCE.VIEW.ASYNC.S ;  /* 0x00000000000073c6 */ /* 0x020f620000000000 */
[----:B------:R-:W-:Y:S01]  /*5d70*/  SEL R90, R90, RZ, P1 ;  /* 0x000000ff5a5a7207 */ /* 0x000fe20000800000 */
[----:B-----5:R5:W-:Y:S02]  /*5d80*/  SYNCS.ARRIVE.TRANS64.RED.A1T0 RZ, [R0+URZ], RZ ;  /* 0x000000ff00ff79a7 */ /* 0x020be400081004ff */
[----:B-----5:R-:W-:Y:S04]  /*5d90*/  SEL R0, RZ, 0x1, P1 ;  /* 0x00000001ff007807 */ /* 0x020fe80000800000 */
[----:B--2---:R-:W-:Y:S02]  /*5da0*/  LOP3.LUT R89, R89, R0, RZ, 0x3c, !PT ;  /* 0x0000000059597212 */ /* 0x004fe400078e3cff */
.L_x_94:
[----:B------:R-:W-:Y:S05]  /*5db0*/  BSYNC B1 ;  /* 0x0000000000017941 */ /* 0x000fea0003800000 */
.L_x_93:
[----:B------:R-:W-:Y:S04]  /*5dc0*/  SHF.R.U32.HI R0, RZ, 0x15, R39 ;  /* 0x00000015ff007819 */ /* 0x000fe80000011627 */
[----:B------:R-:W-:Y:S01]  /*5dd0*/  LOP3.LUT P1, RZ, R0, 0x3, R85, 0x48, !PT ;  /* 0x0000000300ff7812 */ /* 0x000fe20007824855 */
[----:B------:R-:W-:Y:S01]  /*5de0*/  @!UPT UIADD3 URZ, UPT, UPT, URZ, URZ, URZ ;  /* 0x000000fffffff290 */ /* 0x000fe2000fffe0ff */
[----:B----4-:R-:W-:Y:S11]  /*5df0*/  @P0 BRA `(.L_x_98) ;  /* 0x0000000000080947 */ /* 0x010ff60003800000 */
[----:B------:R-:W2:Y:S02]  /*5e00*/  SYNCS.PHASECHK.TRANS64.TRYWAIT P0, [R100+URZ+0x90], R3 ;  /* 0x00009003640075a7 */ /* 0x000ea400080011ff */
[----:B--2---:R-:W-:Y:S05]  /*5e10*/  @!P0 BRA `(.L_x_99) ;  /* 0x0000002000a48947 */ /* 0x004fea0003800000 */
.L_x_98:
[----:B------:R-:W-:Y:S05]  /*5e20*/  @!P1 BRA `(.L_x_100) ;  /* 0x0000000000409947 */ /* 0x000fea0003800000 */
[----:B------:R-:W4:Y:S01]  /*5e30*/  LDCU.64 UR8, c[0x4][0x70] ;  /* 0x01000e00ff0877ac */ /* 0x000f220008000a00 */
[----:B--2---:R-:W-:Y:S01]  /*5e40*/  MOV R3, 0x0 ;  /* 0x0000000000037802 */ /* 0x004fe20000000f00 */
[----:B------:R-:W-:Y:S02]  /*5e50*/  HFMA2 R12, -RZ, RZ, 0, 5.9604644775390625e-08 ;  /* 0x00000001ff0c7431 */ /* 0x000fe400000001ff */
[----:B------:R-:W-:Y:S02]  /*5e60*/  IMAD.MOV.U32 R8, RZ, RZ, 0x192 ;  /* 0x00000192ff087424 */ /* 0x000fe400078e00ff */
[----:B------:R-:W-:Y:S01]  /*5e70*/  IMAD.MOV.U32 R13, RZ, RZ, RZ ;  /* 0x000000ffff0d7224 */ /* 0x000fe200078e00ff */
[----:B------:R-:W2:Y:S01]  /*5e80*/  LDCU.64 UR6, c[0x4][0x78] ;  /* 0x01000f00ff0677ac */ /* 0x000ea20008000a00 */
[----:B------:R-:W3:Y:S01]  /*5e90*/  LDC.64 R2, c[0x4][R3] ;  /* 0x0100000003027b82 */ /* 0x000ee20000000a00 */
[----:B------:R-:W5:Y:S01]  /*5ea0*/  LDCU.64 UR4, c[0x4][0x10] ;  /* 0x01000200ff0477ac */ /* 0x000f620008000a00 */
[----:B----4-:R-:W-:Y:S01]  /*5eb0*/  MOV R5, UR9 ;  /* 0x0000000900057c02 */ /* 0x010fe20008000f00 */
[----:B-1----:R-:W-:Y:S01]  /*5ec0*/  IMAD.U32 R4, RZ, RZ, UR8 ;  /* 0x00000008ff047e24 */ /* 0x002fe2000f8e00ff */
[----:B--2---:R-:W-:Y:S01]  /*5ed0*/  MOV R7, UR7 ;  /* 0x0000000700077c02 */ /* 0x004fe20008000f00 */
[----:B------:R-:W-:Y:S01]  /*5ee0*/  IMAD.U32 R6, RZ, RZ, UR6 ;  /* 0x00000006ff067e24 */ /* 0x000fe2000f8e00ff */
[----:B-----5:R-:W-:Y:S01]  /*5ef0*/  MOV R11, UR5 ;  /* 0x00000005000b7c02 */ /* 0x020fe20008000f00 */
[----:B------:R-:W-:Y:S02]  /*5f00*/  IMAD.U32 R10, RZ, RZ, UR4 ;  /* 0x00000004ff0a7e24 */ /* 0x000fe4000f8e00ff */
[----:B------:R-:W-:Y:S07]  /*5f10*/  LEPC R20, `(.L_x_100) ;  /* 0x000000001014794e */ /* 0x000fee0000000000 */
[----:B---3--:R-:W-:Y:S05]  /*5f20*/  CALL.ABS.NOINC R2 ;  /* 0x0000000002007343 */ /* 0x008fea0003c00000 */
.L_x_100:
[-C--:B------:R-:W-:Y:S01]  /*5f30*/  F2FP.F16.E4M3.UNPACK_B R42, R72.reuse ;  /* 0x00000048ff2a723e */ /* 0x080fe200020006ff */
[----:B------:R-:W-:Y:S05]  /*5f40*/  WARPSYNC.ALL ;  /* 0x0000000000007948 */ /* 0x000fea0003800000 */
[----:B------:R-:W-:Y:S01]  /*5f50*/  R2UR UR4, R39 ;  /* 0x00000000270472ca */ /* 0x000fe200000e0000 */
[--C-:B------:R-:W-:Y:S01]  /*5f60*/  HADD2.F32 R40, -RZ, R42.reuse.H0_H0 ;  /* 0x2000002aff287230 */ /* 0x100fe20000004100 */
[----:B------:R-:W-:Y:S01]  /*5f70*/  F2FP.F16.E4M3.UNPACK_B R43, R72.H1 ;  /* 0x00000048ff2b723e */ /* 0x000fe200030006ff */
[----:B------:R-:W-:Y:S01]  /*5f80*/  HADD2.F32 R42, -RZ, R42.H1_H1 ;  /* 0x3000002aff2a7230 */ /* 0x000fe20000004100 */
[-C--:B------:R-:W-:Y:S01]  /*5f90*/  F2FP.F16.E4M3.UNPACK_B R45, R73.reuse ;  /* 0x00000049ff2d723e */ /* 0x080fe200020006ff */
[----:B------:R-:W-:Y:S01]  /*5fa0*/  BSSY.RECONVERGENT B0, `(.L_x_101) ;  /* 0x0000099000007945 */ /* 0x000fe20003800200 */
[----:B------:R-:W-:Y:S01]  /*5fb0*/  F2FP.F16.E4M3.UNPACK_B R47, R73.H1 ;  /* 0x00000049ff2f723e */ /* 0x000fe200030006ff */
[--C-:B------:R-:W-:Y:S01]  /*5fc0*/  HADD2.F32 R44, -RZ, R43.reuse.H0_H0 ;  /* 0x2000002bff2c7230 */ /* 0x100fe20000004100 */
[-C--:B------:R-:W-:Y:S01]  /*5fd0*/  F2FP.F16.E4M3.UNPACK_B R49, R74.reuse ;  /* 0x0000004aff31723e */ /* 0x080fe200020006ff */
[----:B------:R-:W-:Y:S01]  /*5fe0*/  HADD2.F32 R46, -RZ, R43.H1_H1 ;  /* 0x3000002bff2e7230 */ /* 0x000fe20000004100 */
[----:B------:R-:W-:Y:S01]  /*5ff0*/  F2FP.F16.E4M3.UNPACK_B R51, R74.H1 ;  /* 0x0000004aff33723e */ /* 0x000fe200030006ff */
[--C-:B------:R-:W-:Y:S01]  /*6000*/  HADD2.F32 R43, -RZ, R45.reuse.H0_H0 ;  /* 0x2000002dff2b7230 */ /* 0x100fe20000004100 */
[-C--:B------:R-:W-:Y:S01]  /*6010*/  F2FP.F16.E4M3.UNPACK_B R53, R75.reuse ;  /* 0x0000004bff35723e */ /* 0x080fe200020006ff */
[----:B-1----:R-:W-:Y:S01]  /*6020*/  LDTM.16dp32bit_t0_t15.x32 R4, tmem[UR4] ;  /* 0x00000004000479ee */ /* 0x002fe20008a80000 */
[----:B------:R-:W3:Y:S01]  /*6030*/  LDTM.16dp32bit_t16_t31.x32 R4, tmem[UR4+0x20] ;  /* 0x00002004000479ee */ /* 0x000ee20008aa0000 */
[----:B------:R-:W-:Y:S01]  /*6040*/  ISETP.NE.AND P6, PT, R96, RZ, PT ;  /* 0x000000ff6000720c */ /* 0x000fe20003fc5270 */
[----:B------:R-:W-:Y:S01]  /*6050*/  HADD2.F32 R48, -RZ, R45.H1_H1 ;  /* 0x3000002dff307230 */ /* 0x000fe20000004100 */
[----:B------:R-:W-:Y:S01]  /*6060*/  IADD3 R109, PT, PT, R71, UR44, RZ ;  /* 0x0000002c476d7c10 */ /* 0x000fe2000fffe0ff */
[----:B------:R-:W-:Y:S01]  /*6070*/  HADD2.F32 R52, -RZ, R49.H1_H1 ;  /* 0x30000031ff347230 */ /* 0x000fe20000004100 */
[----:B------:R-:W-:Y:S01]  /*6080*/  SHF.L.U32 R108, R88, 0x4, RZ ;  /* 0x00000004586c7819 */ /* 0x000fe200000006ff */
[----:B------:R-:W-:Y:S01]  /*6090*/  HADD2.F32 R56, -RZ, R53.H1_H1 ;  /* 0x30000035ff387230 */ /* 0x000fe20000004100 */
[----:B------:R-:W-:Y:S01]  /*60a0*/  F2FP.F16.E4M3.UNPACK_B R55, R75.H1 ;  /* 0x0000004bff37723e */ /* 0x000fe200030006ff */
[--C-:B------:R-:W-:Y:S01]  /*60b0*/  HADD2.F32 R45, -RZ, R47.reuse.H0_H0 ;  /* 0x2000002fff2d7230 */ /* 0x100fe20000004100 */
[----:B------:R-:W-:Y:S01]  /*60c0*/  IADD3 R101, PT, PT, R109, R108, RZ ;  /* 0x0000006c6d657210 */ /* 0x000fe20007ffe0ff */
[----:B------:R-:W-:Y:S01]  /*60d0*/  HADD2.F32 R50, -RZ, R47.H1_H1 ;  /* 0x3000002fff327230 */ /* 0x000fe20000004100 */
[-C--:B------:R-:W-:Y:S01]  /*60e0*/  F2FP.F16.E4M3.UNPACK_B R57, R76.reuse ;  /* 0x0000004cff39723e */ /* 0x080fe200020006ff */
[----:B------:R-:W-:Y:S01]  /*60f0*/  HADD2.F32 R47, -RZ, R49.H0_H0 ;  /* 0x20000031ff2f7230 */ /* 0x000fe20000004100 */
[----:B------:R-:W-:Y:S01]  /*6100*/  F2FP.F16.E4M3.UNPACK_B R59, R76.H1 ;  /* 0x0000004cff3b723e */ /* 0x000fe200030006ff */
[----:B------:R-:W-:Y:S01]  /*6110*/  HADD2.F32 R49, -RZ, R51.H0_H0 ;  /* 0x20000033ff317230 */ /* 0x000fe20000004100 */
[-C--:B------:R-:W-:Y:S01]  /*6120*/  F2FP.F16.E4M3.UNPACK_B R61, R77.reuse ;  /* 0x0000004dff3d723e */ /* 0x080fe200020006ff */
[----:B------:R-:W-:Y:S01]  /*6130*/  HADD2.F32 R60, -RZ, R57.H1_H1 ;  /* 0x30000039ff3c7230 */ /* 0x000fe20000004100 */
[----:B------:R-:W-:Y:S01]  /*6140*/  F2FP.F16.E4M3.UNPACK_B R63, R77.H1 ;  /* 0x0000004dff3f723e */ /* 0x000fe200030006ff */
[----:B------:R-:W-:Y:S01]  /*6150*/  HADD2.F32 R54, -RZ, R51.H1_H1 ;  /* 0x30000033ff367230 */ /* 0x000fe20000004100 */
[-C--:B------:R-:W-:Y:S01]  /*6160*/  F2FP.F16.E4M3.UNPACK_B R65, R78.reuse ;  /* 0x0000004eff41723e */ /* 0x080fe200020006ff */
[----:B------:R-:W-:Y:S01]  /*6170*/  HADD2.F32 R51, -RZ, R53.H0_H0 ;  /* 0x20000035ff337230 */ /* 0x000fe20000004100 */
[----:B------:R-:W-:Y:S01]  /*6180*/  F2FP.F16.E4M3.UNPACK_B R67, R78.H1 ;  /* 0x0000004eff43723e */ /* 0x000fe200030006ff */
[----:B------:R-:W-:Y:S01]  /*6190*/  HADD2.F32 R64, -RZ, R61.H1_H1 ;  /* 0x3000003dff407230 */ /* 0x000fe20000004100 */
[----:B------:R-:W-:Y:S01]  /*61a0*/  ISETP.NE.AND P0, PT, R95, RZ, PT ;  /* 0x000000ff5f00720c */ /* 0x000fe20003f05270 */
[C---:B---3--:R-:W-:Y:S01]  /*61b0*/  FMUL R0, R38.reuse, R4 ;  /* 0x0000000426007220 */ /* 0x048fe20000400000 */
[C---:B------:R-:W-:Y:S01]  /*61c0*/  FMUL R2, R38.reuse, R5 ;  /* 0x0000000526027220 */ /* 0x040fe20000400000 */
[C---:B------:R-:W-:Y:S01]  /*61d0*/  FMUL R4, R38.reuse, R8 ;  /* 0x0000000826047220 */ /* 0x040fe20000400000 */
[C---:B------:R-:W-:Y:S01]  /*61e0*/  FMUL R5, R38.reuse, R9 ;  /* 0x0000000926057220 */ /* 0x040fe20000400000 */
[C---:B------:R-:W-:Y:S01]  /*61f0*/  FFMA R0, R41.reuse, R40, R0 ;  /* 0x0000002829007223 */ /* 0x040fe20000000000 */
[C---:B------:R-:W-:Y:S01]  /*6200*/  FFMA R2, R41.reuse, R42, R2 ;  /* 0x0000002a29027223 */ /* 0x040fe20000000002 */
[C---:B------:R-:W-:Y:S01]  /*6210*/  FMUL R8, R38.reuse, R12 ;  /* 0x0000000c26087220 */ /* 0x040fe20000400000 */
[C---:B------:R-:W-:Y:S01]  /*6220*/  FMUL R9, R38.reuse, R13 ;  /* 0x0000000d26097220 */ /* 0x040fe20000400000 */
[C---:B------:R-:W-:Y:S01]  /*6230*/  FMUL R12, R38.reuse, R16 ;  /* 0x00000010260c7220 */ /* 0x040fe20000400000 */
[C---:B------:R-:W-:Y:S01]  /*6240*/  FMUL R13, R38.reuse, R17 ;  /* 0x00000011260d7220 */ /* 0x040fe20000400000 */
[C---:B------:R-:W-:Y:S01]  /*6250*/  FMUL R16, R38.reuse, R20 ;  /* 0x0000001426107220 */ /* 0x040fe20000400000 */
[C---:B------:R-:W-:Y:S01]  /*6260*/  FMUL R17, R38.reuse, R21 ;  /* 0x0000001526117220 */ /* 0x040fe20000400000 */
[C---:B------:R-:W-:Y:S01]  /*6270*/  FMUL R20, R38.reuse, R24 ;  /* 0x0000001826147220 */ /* 0x040fe20000400000 */
[C---:B------:R-:W-:Y:S01]  /*6280*/  FMUL R21, R38.reuse, R25 ;  /* 0x0000001926157220 */ /* 0x040fe20000400000 */
[----:B------:R-:W-:Y:S02]  /*6290*/  HADD2.F32 R68, -RZ, R65.H1_H1 ;  /* 0x30000041ff447230 */ /* 0x000fe40000004100 */
[C---:B------:R-:W-:Y:S01]  /*62a0*/  FMUL R24, R38.reuse, R28 ;  /* 0x0000001c26187220 */ /* 0x040fe20000400000 */
[C---:B------:R-:W-:Y:S01]  /*62b0*/  FMUL R25, R38.reuse, R29 ;  /* 0x0000001d26197220 */ /* 0x040fe20000400000 */
[C---:B------:R-:W-:Y:S01]  /*62c0*/  FMUL R28, R38.reuse, R32 ;  /* 0x00000020261c7220 */ /* 0x040fe20000400000 */
[C---:B------:R-:W-:Y:S01]  /*62d0*/  FMUL R29, R38.reuse, R33 ;  /* 0x00000021261d7220 */ /* 0x040fe20000400000 */
[C---:B--2---:R-:W-:Y:S01]  /*62e0*/  FMUL R3, R38.reuse, R6 ;  /* 0x0000000626037220 */ /* 0x044fe20000400000 */
[C---:B------:R-:W-:Y:S01]  /*62f0*/  FMUL R7, R38.reuse, R7 ;  /* 0x0000000726077220 */ /* 0x040fe20000400000 */
[C---:B------:R-:W-:Y:S01]  /*6300*/  FMUL R6, R38.reuse, R10 ;  /* 0x0000000a26067220 */ /* 0x040fe20000400000 */
[C---:B------:R-:W-:Y:S01]  /*6310*/  FMUL R11, R38.reuse, R11 ;  /* 0x0000000b260b7220 */ /* 0x040fe20000400000 */
[C---:B------:R-:W-:Y:S01]  /*6320*/  FFMA R3, R41.reuse, R44, R3 ;  /* 0x0000002c29037223 */ /* 0x040fe20000000003 */
[C---:B------:R-:W-:Y:S01]  /*6330*/  FFMA R7, R41.reuse, R46, R7 ;  /* 0x0000002e29077223 */ /* 0x040fe20000000007 */
[C---:B------:R-:W-:Y:S01]  /*6340*/  FFMA R4, R41.reuse, R43, R4 ;  /* 0x0000002b29047223 */ /* 0x040fe20000000004 */
[----:B------:R-:W-:Y:S01]  /*6350*/  F2FP.F16.E4M3.UNPACK_B R40, R79 ;  /* 0x0000004fff28723e */ /* 0x000fe200020006ff */
[C---:B------:R-:W-:Y:S01]  /*6360*/  FFMA R5, R41.reuse, R48, R5 ;  /* 0x0000003029057223 */ /* 0x040fe20000000005 */
[C---:B------:R-:W-:Y:S01]  /*6370*/  FFMA R6, R41.reuse, R45, R6 ;  /* 0x0000002d29067223 */ /* 0x040fe20000000006 */
[----:B------:R-:W-:Y:S01]  /*6380*/  F2FP.F16.E4M3.UNPACK_B R42, R79.H1 ;  /* 0x0000004fff2a723e */ /* 0x000fe200030006ff */
[C---:B------:R-:W-:Y:S01]  /*6390*/  FFMA R11, R41.reuse, R50, R11 ;  /* 0x00000032290b7223 */ /* 0x040fe2000000000b */
[----:B------:R-:W-:Y:S01]  /*63a0*/  FFMA R8, R41, R47, R8 ;  /* 0x0000002f29087223 */ /* 0x000fe20000000008 */
[----:B------:R-:W-:Y:S01]  /*63b0*/  F2FP.SATFINITE.E4M3.F32.PACK_AB_MERGE_C R97, R7, R3, RZ ;  /* 0x000000030761723e */ /* 0x000fe200048070ff */
[C---:B------:R-:W-:Y:S01]  /*63c0*/  FFMA R9, R41.reuse, R52, R9 ;  /* 0x0000003429097223 */ /* 0x040fe20000000009 */
[----:B------:R-:W-:Y:S01]  /*63d0*/  FMUL R10, R38, R14 ;  /* 0x0000000e260a7220 */ /* 0x000fe20000400000 */
[----:B------:R-:W-:Y:S01]  /*63e0*/  LEA R109, R90, UR44, 0x3 ;  /* 0x0000002c5a6d7c11 */ /* 0x000fe2000f8e18ff */
[----:B------:R-:W-:Y:S01]  /*63f0*/  FMUL R15, R38, R15 ;  /* 0x0000000f260f7220 */ /* 0x000fe20000400000 */
[--C-:B------:R-:W-:Y:S01]  /*6400*/  HADD2.F32 R53, -RZ, R55.reuse.H0_H0 ;  /* 0x20000037ff357230 */ /* 0x100fe20000004100 */
[----:B------:R-:W-:Y:S01]  /*6410*/  F2FP.SATFINITE.E4M3.F32.PACK_AB_MERGE_C R96, R2, R0, R97 ;  /* 0x000000000260723e */ /* 0x000fe20004807061 */
[----:B------:R-:W-:Y:S01]  /*6420*/  FFMA R10, R41, R49, R10 ;  /* 0x00000031290a7223 */ /* 0x000fe2000000000a */
[----:B------:R-:W-:Y:S01]  /*6430*/  F2FP.SATFINITE.E4M3.F32.PACK_AB_MERGE_C R97, R11, R6, RZ ;  /* 0x000000060b61723e */ /* 0x000fe200048070ff */
[C---:B------:R-:W-:Y:S01]  /*6440*/  FFMA R15, R41.reuse, R54, R15 ;  /* 0x00000036290f7223 */ /* 0x040fe2000000000f */
[C---:B------:R-:W-:Y:S01]  /*6450*/  FFMA R12, R41.reuse, R51, R12 ;  /* 0x00000033290c7223 */ /* 0x040fe2000000000c */
[----:B------:R-:W-:Y:S01]  /*6460*/  FFMA R13, R41, R56, R13 ;  /* 0x00000038290d7223 */ /* 0x000fe2000000000d */
[----:B------:R-:W-:Y:S01]  /*6470*/  F2FP.SATFINITE.E4M3.F32.PACK_AB_MERGE_C R97, R5, R4, R97 ;  /* 0x000000040561723e */ /* 0x000fe20004807061 */
[----:B------:R-:W-:Y:S01]  /*6480*/  HADD2.F32 R58, -RZ, R55.H1_H1 ;  /* 0x30000037ff3a7230 */ /* 0x000fe20000004100 */
[----:B------:R-:W-:Y:S01]  /*6490*/  F2FP.SATFINITE.E4M3.F32.PACK_AB_MERGE_C R98, R15, R10, RZ ;  /* 0x0000000a0f62723e */ /* 0x000fe200048070ff */
[----:B------:R-:W-:Y:S02]  /*64a0*/  HADD2.F32 R55, -RZ, R57.H0_H0 ;  /* 0x20000039ff377230 */ /* 0x000fe40000004100 */
[C---:B------:R-:W-:Y:S01]  /*64b0*/  FMUL R14, R38.reuse, R18 ;  /* 0x00000012260e7220 */ /* 0x040fe20000400000 */
[C---:B------:R-:W-:Y:S01]  /*64c0*/  FMUL R19, R38.reuse, R19 ;  /* 0x0000001326137220 */ /* 0x040fe20000400000 */
[--C-:B------:R-:W-:Y:S02]  /*64d0*/  HADD2.F32 R57, -RZ, R59.reuse.H0_H0 ;  /* 0x2000003bff397230 */ /* 0x100fe40000004100 */
[C---:B------:R-:W-:Y:S01]  /*64e0*/  FMUL R18, R38.reuse, R22 ;  /* 0x0000001626127220 */ /* 0x040fe20000400000 */
[C---:B------:R-:W-:Y:S01]  /*64f0*/  FFMA R14, R41.reuse, R53, R14 ;  /* 0x00000035290e7223 */ /* 0x040fe2000000000e */
[----:B------:R-:W-:Y:S02]  /*6500*/  HADD2.F32 R62, -RZ, R59.H1_H1 ;  /* 0x3000003bff3e7230 */ /* 0x000fe40000004100 */
[C---:B------:R-:W-:Y:S01]  /*6510*/  FFMA R19, R41.reuse, R58, R19 ;  /* 0x0000003a29137223 */ /* 0x040fe20000000013 */
[----:B------:R-:W-:Y:S02]  /*6520*/  HADD2.F32 R59, -RZ, R61.H0_H0 ;  /* 0x2000003dff3b7230 */ /* 0x000fe40000004100 */
[C---:B------:R-:W-:Y:S01]  /*6530*/  FMUL R23, R38.reuse, R23 ;  /* 0x0000001726177220 */ /* 0x040fe20000400000 */
[C---:B------:R-:W-:Y:S01]  /*6540*/  FFMA R16, R41.reuse, R55, R16 ;  /* 0x0000003729107223 */ /* 0x040fe20000000010 */
[C---:B------:R-:W-:Y:S01]  /*6550*/  FFMA R17, R41.reuse, R60, R17 ;  /* 0x0000003c29117223 */ /* 0x040fe20000000011 */
[--C-:B------:R-:W-:Y:S02]  /*6560*/  HADD2.F32 R61, -RZ, R63.reuse.H0_H0 ;  /* 0x2000003fff3d7230 */ /* 0x100fe40000004100 */
[C---:B------:R-:W-:Y:S01]  /*6570*/  FFMA R18, R41.reuse, R57, R18 ;  /* 0x0000003929127223 */ /* 0x040fe20000000012 */
[----:B------:R-:W-:Y:S02]  /*6580*/  HADD2.F32 R66, -RZ, R63.H1_H1 ;  /* 0x3000003fff427230 */ /* 0x000fe40000004100 */
[C---:B------:R-:W-:Y:S01]  /*6590*/  FMUL R22, R38.reuse, R26 ;  /* 0x0000001a26167220 */ /* 0x040fe20000400000 */
[----:B------:R-:W-:Y:S02]  /*65a0*/  HADD2.F32 R63, -RZ, R65.H0_H0 ;  /* 0x20000041ff3f7230 */ /* 0x000fe40000004100 */
[C---:B------:R-:W-:Y:S01]  /*65b0*/  FFMA R23, R41.reuse, R62, R23 ;  /* 0x0000003e29177223 */ /* 0x040fe20000000017 */
[C---:B------:R-:W-:Y:S01]  /*65c0*/  FMUL R27, R38.reuse, R27 ;  /* 0x0000001b261b7220 */ /* 0x040fe20000400000 */
[C---:B------:R-:W-:Y:S01]  /*65d0*/  FFMA R20, R41.reuse, R59, R20 ;  /* 0x0000003b29147223 */ /* 0x040fe20000000014 */
[C---:B------:R-:W-:Y:S01]  /*65e0*/  FFMA R21, R41.reuse, R64, R21 ;  /* 0x0000004029157223 */ /* 0x040fe20000000015 */
[--C-:B------:R-:W-:Y:S02]  /*65f0*/  HADD2.F32 R65, -RZ, R67.reuse.H0_H0 ;  /* 0x20000043ff417230 */ /* 0x100fe40000004100 */
[C---:B------:R-:W-:Y:S01]  /*6600*/  FFMA R22, R41.reuse, R61, R22 ;  /* 0x0000003d29167223 */ /* 0x040fe20000000016 */
[----:B------:R-:W-:Y:S02]  /*6610*/  HADD2.F32 R70, -RZ, R67.H1_H1 ;  /* 0x30000043ff467230 */ /* 0x000fe40000004100 */
[C---:B------:R-:W-:Y:S01]  /*6620*/  FMUL R26, R38.reuse, R30 ;  /* 0x0000001e261a7220 */ /* 0x040fe20000400000 */
[--C-:B------:R-:W-:Y:S02]  /*6630*/  HADD2.F32 R67, -RZ, R40.reuse.H0_H0 ;  /* 0x20000028ff437230 */ /* 0x100fe40000004100 */
[C---:B------:R-:W-:Y:S01]  /*6640*/  FFMA R27, R41.reuse, R66, R27 ;  /* 0x00000042291b7223 */ /* 0x040fe2000000001b */
[C---:B------:R-:W-:Y:S01]  /*6650*/  FMUL R31, R38.reuse, R31 ;  /* 0x0000001f261f7220 */ /* 0x040fe20000400000 */
[C---:B------:R-:W-:Y:S01]  /*6660*/  FFMA R24, R41.reuse, R63, R24 ;  /* 0x0000003f29187223 */ /* 0x040fe20000000018 */
[----:B------:R-:W-:Y:S02]  /*6670*/  HADD2.F32 R40, -RZ, R40.H1_H1 ;  /* 0x30000028ff287230 */ /* 0x000fe40000004100 */
[C---:B------:R-:W-:Y:S01]  /*6680*/  FFMA R25, R41.reuse, R68, R25 ;  /* 0x0000004429197223 */ /* 0x040fe20000000019 */
[--C-:B------:R-:W-:Y:S02]  /*6690*/  HADD2.F32 R69, -RZ, R42.reuse.H0_H0 ;  /* 0x2000002aff457230 */ /* 0x100fe40000004100 */
[C---:B------:R-:W-:Y:S01]  /*66a0*/  FFMA R26, R41.reuse, R65, R26 ;  /* 0x00000041291a7223 */ /* 0x040fe2000000001a */
[----:B------:R-:W-:Y:S02]  /*66b0*/  HADD2.F32 R42, -RZ, R42.H1_H1 ;  /* 0x3000002aff2a7230 */ /* 0x000fe40000004100 */
[C---:B------:R-:W-:Y:S01]  /*66c0*/  FMUL R30, R38.reuse, R34 ;  /* 0x00000022261e7220 */ /* 0x040fe20000400000 */
[----:B------:R-:W-:Y:S01]  /*66d0*/  FFMA R31, R41, R70, R31 ;  /* 0x00000046291f7223 */ /* 0x000fe2000000001f */
[----:B------:R-:W-:Y:S01]  /*66e0*/  FMUL R35, R38, R35 ;  /* 0x0000002326237220 */ /* 0x000fe20000400000 */
[----:B------:R-:W-:Y:S01]  /*66f0*/  F2FP.SATFINITE.E4M3.F32.PACK_AB_MERGE_C R99, R19, R14, RZ ;  /* 0x0000000e1363723e */ /* 0x000fe200048070ff */
[C---:B------:R-:W-:Y:S01]  /*6700*/  FFMA R28, R41.reuse, R67, R28 ;  /* 0x00000043291c7223 */ /* 0x040fe2000000001c */
[C---:B------:R-:W-:Y:S01]  /*6710*/  FFMA R29, R41.reuse, R40, R29 ;  /* 0x00000028291d7223 */ /* 0x040fe2000000001d */
[C---:B------:R-:W-:Y:S01]  /*6720*/  FFMA R30, R41.reuse, R69, R30 ;  /* 0x00000045291e7223 */ /* 0x040fe2000000001e */
[----:B------:R-:W-:Y:S01]  /*6730*/  FFMA R35, R41, R42, R35 ;  /* 0x0000002a29237223 */ /* 0x000fe20000000023 */
[----:B------:R-:W-:Y:S02]  /*6740*/  F2FP.SATFINITE.E4M3.F32.PACK_AB_MERGE_C R98, R9, R8, R98 ;  /* 0x000000080962723e */ /* 0x000fe40004807062 */
[----:B------:R-:W-:Y:S02]  /*6750*/  F2FP.SATFINITE.E4M3.F32.PACK_AB_MERGE_C R99, R13, R12, R99 ;  /* 0x0000000c0d63723e */ /* 0x000fe40004807063 */
[----:B------:R-:W-:Y:S02]  /*6760*/  F2FP.SATFINITE.E4M3.F32.PACK_AB_MERGE_C R104, R23, R18, RZ ;  /* 0x000000121768723e */ /* 0x000fe400048070ff */
[----:B------:R-:W-:Y:S01]  /*6770*/  F2FP.SATFINITE.E4M3.F32.PACK_AB_MERGE_C R105, R27, R22, RZ ;  /* 0x000000161b69723e */ /* 0x000fe200048070ff */
[----:B------:R1:W-:Y:S01]  /*6780*/  STS.128 [R71+UR44+0x2200], R96 ;  /* 0x0022006047007988 */ /* 0x0003e20008000c2c */
[----:B------:R-:W-:Y:S02]  /*6790*/  F2FP.SATFINITE.E4M3.F32.PACK_AB_MERGE_C R110, R31, R26, RZ ;  /* 0x0000001a1f6e723e */ /* 0x000fe400048070ff */
[----:B------:R-:W-:Y:S02]  /*67a0*/  F2FP.SATFINITE.E4M3.F32.PACK_AB_MERGE_C R111, R35, R30, RZ ;  /* 0x0000001e236f723e */ /* 0x000fe400048070ff */
[----:B------:R-:W-:Y:S02]  /*67b0*/  F2FP.SATFINITE.E4M3.F32.PACK_AB_MERGE_C R104, R17, R16, R104 ;  /* 0x000000101168723e */ /* 0x000fe40004807068 */
[----:B------:R-:W-:Y:S02]  /*67c0*/  F2FP.SATFINITE.E4M3.F32.PACK_AB_MERGE_C R105, R21, R20, R105 ;  /* 0x000000141569723e */ /* 0x000fe40004807069 */
[----:B------:R-:W-:Y:S02]  /*67d0*/  F2FP.SATFINITE.E4M3.F32.PACK_AB_MERGE_C R106, R25, R24, R110 ;  /* 0x00000018196a723e */ /* 0x000fe4000480706e */
[----:B------:R-:W-:Y:S02]  /*67e0*/  F2FP.SATFINITE.E4M3.F32.PACK_AB_MERGE_C R107, R29, R28, R111 ;  /* 0x0000001c1d6b723e */ /* 0x000fe4000480706f */
[----:B------:R-:W-:Y:S03]  /*67f0*/  @P6 SHF.L.U32 R110, R89, 0x1f, RZ ;  /* 0x0000001f596e6819 */ /* 0x000fe600000006ff */
[----:B------:R1:W-:Y:S01]  /*6800*/  STS.128 [R101+0x2210], R104 ;  /* 0x0022106865007388 */ /* 0x0003e20000000c00 */
[----:B------:R-:W-:Y:S01]  /*6810*/  @!PT LDS RZ, [RZ] ;  /* 0x00000000fffff984 */ /* 0x000fe20000000800 */
[----:B------:R-:W-:Y:S01]  /*6820*/  @!PT LDS RZ, [RZ] ;  /* 0x00000000fffff984 */ /* 0x000fe20000000800 */
[----:B------:R-:W-:Y:S01]  /*6830*/  @!PT LDS RZ, [RZ] ;  /* 0x00000000fffff984 */ /* 0x000fe20000000800 */
[----:B------:R-:W-:Y:S01]  /*6840*/  @!PT LDS RZ, [RZ] ;  /* 0x00000000fffff984 */ /* 0x000fe20000000800 */
[----:B------:R2:W-:Y:S07]  /*6850*/  MEMBAR.ALL.CTA ;  /* 0x0000000000007992 */ /* 0x0005ee0000008000 */
[----:B--2---:R-:W2:Y:S02]  /*6860*/  FENCE.VIEW.ASYNC.S ;  /* 0x00000000000073c6 */ /* 0x004ea40000000000 */
[----:B--2---:R-:W-:Y:S06]  /*6870*/  BAR.SYNC.DEFER_BLOCKING 0x1, 0x80 ;  /* 0x0042000000007b1d */ /* 0x004fec0000010000 */
[----:B------:R-:W-:Y:S05]  /*6880*/  @P0 BRA `(.L_x_102) ;  /* 0x0000000000280947 */ /* 0x000fea0003800000 */
[----:B------:R-:W2:Y:S01]  /*6890*/  LDCU.64 UR6, c[0x0][0x348] ;  /* 0x00006900ff0677ac */ /* 0x000ea20008000a00 */
[----:B------:R-:W-:Y:S01]  /*68a0*/  UIADD3 UR4, UPT, UPT, UR44, 0x2200, URZ ;  /* 0x000022002c047890 */ /* 0x000fe2000fffe0ff */
[----:B------:R-:W-:Y:S05]  /*68b0*/  UMOV UR51, UR36 ;  /* 0x0000002400337c82 */ /* 0x000fea0008000000 */
[----:B------:R-:W-:Y:S04]  /*68c0*/  MOV R94, UR4 ;  /* 0x00000004005e7c02 */ /* 0x000fe80008000f00 */
[----:B------:R-:W-:Y:S01]  /*68d0*/  R2UR UR48, R94 ;  /* 0x000000005e3072ca */ /* 0x000fe200000e0000 */
[----:B--2---:R-:W-:Y:S04]  /*68e0*/  UIADD3 UR4, UP0, UPT, UR6, 0x680, URZ ;  /* 0x0000068006047890 */ /* 0x004fe8000ff1e0ff */
[----:B------:R-:W-:Y:S09]  /*68f0*/  UIADD3.X UR5, UPT, UPT, URZ, UR7, URZ, UP0, !UPT ;  /* 0x00000007ff057290 */ /* 0x000ff200087fe4ff */
[----:B------:R2:W-:Y:S01]  /*6900*/  UTMASTG.3D [UR48], [UR4] ;  /* 0x00000030040073b5 */ /* 0x0005e20008010000 */
[----:B------:R0:W-:Y:S01]  /*6910*/  UTMACMDFLUSH ;  /* 0x00000000000079b7 */ /* 0x0001e20000000000 */
[----:B--2---:R-:W-:Y:S04]  /*6920*/  DEPBAR.LE SB0, 0x1 ;  /* 0x000080400000791a */ /* 0x004fe80000000000 */
.L_x_102:
[----:B------:R-:W-:Y:S05]  /*6930*/  BSYNC.RECONVERGENT B0 ;  /* 0x0000000000007941 */ /* 0x000fea0003800200 */
.L_x_101:
[----:B------:R-:W-:Y:S06]  /*6940*/  BAR.SYNC.DEFER_BLOCKING 0x1, 0x80 ;  /* 0x0042000000007b1d */ /* 0x000fec0000010000 */
[----:B------:R-:W2:Y:S01]  /*6950*/  @P6 SYNCS.PHASECHK.TRANS64.TRYWAIT P0, [R109+URZ+0x40], R110 ;  /* 0x0000406e6d0065a7 */ /* 0x000ea200080011ff */
[----:B------:R-:W-:Y:S01]  /*6960*/  BSSY B1, `(.L_x_103) ;  /* 0x0000020000017945 */ /* 0x000fe20003800000 */
[----:B--2---:R-:W-:Y:S03]  /*6970*/  @P6 SEL R102, RZ, 0x1, !P0 ;  /* 0x00000001ff666807 */ /* 0x004fe60004000000 */
[----:B------:R-:W-:Y:S05]  /*6980*/  @!P6 BRA `(.L_x_104) ;  /* 0x000000000074e947 */ /* 0x000fea0003800000 */
[----:B------:R-:W-:Y:S01]  /*6990*/  ISETP.NE.AND P1, PT, R103, RZ, PT ;  /* 0x000000ff6700720c */ /* 0x000fe20003f25270 */
[----:B------:R-:W2:Y:S01]  /*69a0*/  S2R R0, SR_CgaCtaId ;  /* 0x0000000000007919 */ /* 0x000ea20000008800 */
[----:B------:R-:W-:Y:S01]  /*69b0*/  ISETP.NE.AND P0, PT, R102, RZ, PT ;  /* 0x000000ff6600720c */ /* 0x000fe20003f05270 */
[----:B------:R-:W-:Y:S10]  /*69c0*/  BSSY B0, `(.L_x_105) ;  /* 0x0000008000007945 */ /* 0x000ff40003800000 */
[----:B------:R-:W-:Y:S05]  /*69d0*/  @P1 IMAD R2, R90, 0x1000, R71 ;  /* 0x000010005a021824 */ /* 0x000fea00078e0247 */
[----:B------:R-:W-:Y:S05]  /*69e0*/  @P1 IADD3 R3, PT, PT, R2, UR44, RZ ;  /* 0x0000002c02031c10 */ /* 0x000fea000fffe0ff */
[----:B------:R-:W-:Y:S01]  /*69f0*/  @P1 IMAD.IADD R3, R3, 0x1, R108 ;  /* 0x0000000103031824 */ /* 0x000fe200078e026c */
[----:B------:R-:W-:Y:S06]  /*6a00*/  @P0 BRA `(.L_x_106) ;  /* 0x00000000000c0947 */ /* 0x000fec0003800000 */
[----:B------:R-:W-:Y:S04]  /*6a10*/  SHF.L.U32 R4, R89, 0x1f, RZ ;  /* 0x0000001f59047819 */ /* 0x000fe800000006ff */
[----:B------:R-:W3:Y:S02]  /*6a20*/  SYNCS.PHASECHK.TRANS64.TRYWAIT P0, [R109+URZ+0x40], R4 ;  /* 0x000040046d0075a7 */ /* 0x000ee400080011ff */
[----:B---3--:R-:W-:Y:S05]  /*6a30*/  @!P0 BRA `(.L_x_107) ;  /* 0x0000001400b08947 */ /* 0x008fea0003800000 */
.L_x_106:
[----:B------:R-:W-:Y:S05]  /*6a40*/  BSYNC B0 ;  /* 0x0000000000007941 */ /* 0x000fea0003800000 */
.L_x_105:
[----:B------:R-:W-:Y:S01]  /*6a50*/  ISETP.NE.AND P0, PT, R103, RZ, PT ;  /* 0x000000ff6700720c */ /* 0x000fe20003f05270 */
[----:B---3--:R-:W-:Y:S02]  /*6a60*/  VIADD R109, R109, 0x50 ;  /* 0x000000506d6d7836 */ /* 0x008fe40000000000 */
[----:B------:R-:W-:Y:S03]  /*6a70*/  VIADD R90, R90, 0x1 ;  /* 0x000000015a5a7836 */ /* 0x000fe60000000000 */
[----:B--2---:R-:W-:Y:S07]  /*6a80*/  PRMT R0, R0, 0x654, R109 ;  /* 0x0000065400007816 */ /* 0x004fee000000006d */
[----:B------:R2:W3:Y:S04]  /*6a90*/  @P0 LDS.128 R72, [R2+UR44+0x200] ;  /* 0x0002002c02480984 */ /* 0x0004e80008000c00 */
[----:B------:R2:W4:Y:S01]  /*6aa0*/  @P0 LDS.128 R76, [R3+0x210] ;  /* 0x00021000034c0984 */ /* 0x0005220000000c00 */
        /* <DEDUP_REMOVED lines=10> */
[----:B--23--:R-:W-:Y:S02]  /*6b50*/  LOP3.LUT R89, R89, R0, RZ, 0x3c, !PT ;  /* 0x0000000059597212 */ /* 0x00cfe400078e3cff */
.L_x_104:
[----:B------:R-:W-:Y:S05]  /*6b60*/  BSYNC B1 ;  /* 0x0000000000017941 */ /* 0x000fea0003800000 */
.L_x_103:
[----:B------:R-:W-:Y:S05]  /*6b70*/  VIADD R0, R39, 0x40 ;  /* 0x0000004027007836 */ /* 0x000fea0000000000 */
[----:B------:R-:W-:Y:S04]  /*6b80*/  SHF.R.U32.HI R0, RZ, 0x15, R0 ;  /* 0x00000015ff007819 */ /* 0x000fe80000011600 */
[----:B------:R-:W-:Y:S11]  /*6b90*/  LOP3.LUT P0, RZ, R0, 0x3, R85, 0x48, !PT ;  /* 0x0000000300ff7812 */ /* 0x000ff60007804855 */
[----:B------:R-:W-:Y:S02]  /*6ba0*/  @!UPT UIADD3 URZ, UPT, UPT, URZ, URZ, URZ ;  /* 0x000000fffffff290 */ /* 0x000fe4000fffe0ff */
[----:B------:R-:W-:Y:S05]  /*6bb0*/  @!P0 BRA `(.L_x_108) ;  /* 0x0000000000408947 */ /* 0x000fea0003800000 */
[----:B------:R-:W2:Y:S01]  /*6bc0*/  LDCU.64 UR8, c[0x4][0x70] ;  /* 0x01000e00ff0877ac */ /* 0x000ea20008000a00 */
[----:B------:R-:W-:Y:S01]  /*6bd0*/  MOV R3, 0x0 ;  /* 0x0000000000037802 */ /* 0x000fe20000000f00 */
[----:B------:R-:W-:Y:S02]  /*6be0*/  HFMA2 R12, -RZ, RZ, 0, 5.9604644775390625e-08 ;  /* 0x00000001ff0c7431 */ /* 0x000fe400000001ff */
[----:B------:R-:W-:Y:S02]  /*6bf0*/  IMAD.MOV.U32 R8, RZ, RZ, 0x192 ;  /* 0x00000192ff087424 */ /* 0x000fe400078e00ff */
[----:B------:R-:W-:Y:S01]  /*6c00*/  IMAD.MOV.U32 R13, RZ, RZ, RZ ;  /* 0x000000ffff0d7224 */ /* 0x000fe200078e00ff */
[----:B------:R-:W3:Y:S01]  /*6c10*/  LDCU.64 UR6, c[0x4][0x78] ;  /* 0x01000f00ff0677ac */ /* 0x000ee20008000a00 */
[----:B------:R-:W1:Y:S01]  /*6c20*/  LDC.64 R2, c[0x4][R3] ;  /* 0x0100000003027b82 */ /* 0x000e620000000a00 */
[----:B------:R-:W5:Y:S01]  /*6c30*/  LDCU.64 UR4, c[0x4][0x10] ;  /* 0x01000200ff0477ac */ /* 0x000f620008000a00 */
[----:B--2---:R-:W-:Y:S01]  /*6c40*/  MOV R5, UR9 ;  /* 0x0000000900057c02 */ /* 0x004fe20008000f00 */
[----:B------:R-:W-:Y:S01]  /*6c50*/  IMAD.U32 R4, RZ, RZ, UR8 ;  /* 0x00000008ff047e24 */ /* 0x000fe2000f8e00ff */
[----:B---3--:R-:W-:Y:S01]  /*6c60*/  MOV R7, UR7 ;  /* 0x0000000700077c02 */ /* 0x008fe20008000f00 */
[----:B------:R-:W-:Y:S01]  /*6c70*/  IMAD.U32 R6, RZ, RZ, UR6 ;  /* 0x00000006ff067e24 */ /* 0x000fe2000f8e00ff */
[----:B-----5:R-:W-:Y:S01]  /*6c80*/  MOV R11, UR5 ;  /* 0x00000005000b7c02 */ /* 0x020fe20008000f00 */
[----:B------:R-:W-:Y:S02]  /*6c90*/  IMAD.U32 R10, RZ, RZ, UR4 ;  /* 0x00000004ff0a7e24 */ /* 0x000fe4000f8e00ff */
[----:B------:R-:W-:Y:S07]  /*6ca0*/  LEPC R20, `(.L_x_108) ;  /* 0x000000001014794e */ /* 0x000fee0000000000 */
[----:B-1--4-:R-:W-:Y:S05]  /*6cb0*/  CALL.ABS.NOINC R2 ;  /* 0x0000000002007343 */ /* 0x012fea0003c00000 */
.L_x_108:
[----:B------:R-:W-:Y:S01]  /*6cc0*/  ISETP.NE.AND P0, PT, R95, RZ, PT ;  /* 0x000000ff5f00720c */ /* 0x000fe20003f05270 */
[----:B------:R-:W-:Y:S05]  /*6cd0*/  WARPSYNC.ALL ;  /* 0x0000000000007948 */ /* 0x000fea0003800000 */
[----:B------:R-:W-:Y:S01]  /*6ce0*/  R2UR UR4, R39 ;  /* 0x00000000270472ca */ /* 0x000fe200000e0000 */
[----:B------:R-:W2:Y:S01]  /*6cf0*/  S2UR UR6, SR_CgaCtaId ;  /* 0x00000000000679c3 */ /* 0x000ea20000008800 */
[-C--:B------:R-:W-:Y:S01]  /*6d00*/  F2FP.F16.E4M3.UNPACK_B R42, R72.reuse ;  /* 0x00000048ff2a723e */ /* 0x080fe200020006ff */
[----:B------:R-:W-:Y:S01]  /*6d10*/  BSSY.RECONVERGENT B0, `(.L_x_109) ;  /* 0x000009c000007945 */ /* 0x000fe20003800200 */
[----:B------:R-:W-:Y:S02]  /*6d20*/  F2FP.F16.E4M3.UNPACK_B R72, R72.H1 ;  /* 0x00000048ff48723e */ /* 0x000fe400030006ff */
[-C--:B------:R-:W-:Y:S01]  /*6d30*/  F2FP.F16.E4M3.UNPACK_B R46, R73.reuse ;  /* 0x00000049ff2e723e */ /* 0x080fe200020006ff */
[--C-:B------:R-:W-:Y:S01]  /*6d40*/  HADD2.F32 R40, -RZ, R42.reuse.H0_H0 ;  /* 0x2000002aff287230 */ /* 0x100fe20000004100 */
[----:B------:R-:W-:Y:S01]  /*6d50*/  F2FP.F16.E4M3.UNPACK_B R73, R73.H1 ;  /* 0x00000049ff49723e */ /* 0x000fe200030006ff */
[----:B------:R-:W-:Y:S01]  /*6d60*/  HADD2.F32 R42, -RZ, R42.H1_H1 ;  /* 0x3000002aff2a7230 */ /* 0x000fe20000004100 */
[-C--:B------:R-:W-:Y:S01]  /*6d70*/  F2FP.F16.E4M3.UNPACK_B R50, R74.reuse ;  /* 0x0000004aff32723e */ /* 0x080fe200020006ff */
[----:B------:R-:W-:Y:S01]  /*6d80*/  HADD2.F32 R43, -RZ, R72.H0_H0 ;  /* 0x20000048ff2b7230 */ /* 0x000fe20000004100 */
[----:B------:R-:W-:Y:S01]  /*6d90*/  F2FP.F16.E4M3.UNPACK_B R74, R74.H1 ;  /* 0x0000004aff4a723e */ /* 0x000fe200030006ff */
[----:B------:R-:W-:Y:S01]  /*6da0*/  LDTM.16dp32bit_t0_t15.x32 R4, tmem[UR4+0x40] ;  /* 0x00004004000479ee */ /* 0x000fe20008a80000 */
[----:B------:R-:W3:Y:S01]  /*6db0*/  LDTM.16dp32bit_t16_t31.x32 R4, tmem[UR4+0x60] ;  /* 0x00006004000479ee */ /* 0x000ee20008aa0000 */
[----:B------:R-:W-:Y:S01]  /*6dc0*/  NOP ;  /* 0x0000000000007918 */ /* 0x000fe20000000000 */
[--C-:B------:R-:W-:Y:S01]  /*6dd0*/  HADD2.F32 R45, -RZ, R46.reuse.H0_H0 ;  /* 0x2000002eff2d7230 */ /* 0x100fe20000004100 */
[----:B------:R-:W-:Y:S01]  /*6de0*/  R2UR UR5, R100 ;  /* 0x00000000640572ca */ /* 0x000fe200000e0000 */
[----:B------:R-:W-:Y:S01]  /*6df0*/  HADD2.F32 R46, -RZ, R46.H1_H1 ;  /* 0x3000002eff2e7230 */ /* 0x000fe20000004100 */
[----:B------:R-:W-:Y:S01]  /*6e00*/  F2FP.F16.E4M3.UNPACK_B R54, R75 ;  /* 0x0000004bff36723e */ /* 0x000fe200020006ff */
[--C-:B------:R-:W-:Y:S01]  /*6e10*/  HADD2.F32 R49, -RZ, R50.reuse.H0_H0 ;  /* 0x20000032ff317230 */ /* 0x100fe20000004100 */
[----:B----4-:R-:W-:Y:S01]  /*6e20*/  F2FP.F16.E4M3.UNPACK_B R58, R76 ;  /* 0x0000004cff3a723e */ /* 0x010fe200020006ff */
[----:B------:R-:W-:Y:S01]  /*6e30*/  HADD2.F32 R50, -RZ, R50.H1_H1 ;  /* 0x30000032ff327230 */ /* 0x000fe20000004100 */
[----:B------:R-:W-:Y:S01]  /*6e40*/  F2FP.F16.E4M3.UNPACK_B R62, R77 ;  /* 0x0000004dff3e723e */ /* 0x000fe200020006ff */
[--C-:B------:R-:W-:Y:S01]  /*6e50*/  HADD2.F32 R53, -RZ, R54.reuse.H0_H0 ;  /* 0x20000036ff357230 */ /* 0x100fe20000004100 */
[----:B------:R-:W-:Y:S01]  /*6e60*/  F2FP.F16.E4M3.UNPACK_B R66, R78 ;  /* 0x0000004eff42723e */ /* 0x000fe200020006ff */
[----:B------:R-:W-:Y:S01]  /*6e70*/  HADD2.F32 R54, -RZ, R54.H1_H1 ;  /* 0x30000036ff367230 */ /* 0x000fe20000004100 */
[----:B------:R-:W-:Y:S01]  /*6e80*/  F2FP.F16.E4M3.UNPACK_B R69, R79 ;  /* 0x0000004fff45723e */ /* 0x000fe200020006ff */
[--C-:B------:R-:W-:Y:S01]  /*6e90*/  HADD2.F32 R57, -RZ, R58.reuse.H0_H0 ;  /* 0x2000003aff397230 */ /* 0x100fe20000004100 */
[----:B------:R-:W-:Y:S01]  /*6ea0*/  F2FP.F16.E4M3.UNPACK_B R75, R75.H1 ;  /* 0x0000004bff4b723e */ /* 0x000fe200030006ff */
[----:B------:R-:W-:Y:S01]  /*6eb0*/  UIADD3 UR4, UPT, UPT, UR5, 0xb0, URZ ;  /* 0x000000b005047890 */ /* 0x000fe2000fffe0ff */
[----:B------:R-:W-:Y:S01]  /*6ec0*/  HADD2.F32 R59, -RZ, R58.H1_H1 ;  /* 0x3000003aff3b7230 */ /* 0x000fe20000004100 */
[----:B------:R-:W-:Y:S01]  /*6ed0*/  F2FP.F16.E4M3.UNPACK_B R76, R76.H1 ;  /* 0x0000004cff4c723e */ /* 0x000fe200030006ff */
[--C-:B------:R-:W-:Y:S01]  /*6ee0*/  HADD2.F32 R61, -RZ, R62.reuse.H0_H0 ;  /* 0x2000003eff3d7230 */ /* 0x100fe20000004100 */
[----:B------:R-:W-:Y:S01]  /*6ef0*/  F2FP.F16.E4M3.UNPACK_B R77, R77.H1 ;  /* 0x0000004dff4d723e */ /* 0x000fe200030006ff */
[----:B------:R-:W-:Y:S01]  /*6f00*/  HADD2.F32 R62, -RZ, R62.H1_H1 ;  /* 0x3000003eff3e7230 */ /* 0x000fe20000004100 */
[----:B------:R-:W-:Y:S01]  /*6f10*/  F2FP.F16.E4M3.UNPACK_B R78, R78.H1 ;  /* 0x0000004eff4e723e */ /* 0x000fe200030006ff */
[--C-:B------:R-:W-:Y:S01]  /*6f20*/  HADD2.F32 R65, -RZ, R66.reuse.H0_H0 ;  /* 0x20000042ff417230 */ /* 0x100fe20000004100 */
[----:B--2---:R-:W-:Y:S01]  /*6f30*/  UPRMT UR4, UR6, 0x654, UR4 ;  /* 0x0000065406047896 */ /* 0x004fe20008000004 */
        /* <DEDUP_REMOVED lines=8> */
[----:B------:R-:W-:Y:S01]  /*6fc0*/  SYNCS.ARRIVE.TRANS64.RED.A1T0 RZ, [UR4], RZ ;  /* 0x000000ffffff79a7 */ /* 0x000fe20008100404 */
        /* <DEDUP_REMOVED lines=15> */
[--C-:B------:R-:W-:Y:S02]  /*70c0*/  HADD2.F32 R47, -RZ, R73.reuse.H0_H0 ;  /* 0x20000049ff2f7230 */ /* 0x100fe40000004100 */
[C---:B------:R-:W-:Y:S01]  /*70d0*/  FMUL R10, R38.reuse, R10 ;  /* 0x0000000a260a7220 */ /* 0x040fe20000400000 */
[C---:B------:R-:W-:Y:S01]  /*70e0*/  FFMA R6, R41.reuse, R43, R6 ;  /* 0x0000002b29067223 */ /* 0x040fe20000000006 */
[----:B------:R-:W-:Y:S02]  /*70f0*/  HADD2.F32 R48, -RZ, R73.H1_H1 ;  /* 0x30000049ff307230 */ /* 0x000fe40000004100 */
[C---:B------:R-:W-:Y:S01]  /*7100*/  FFMA R7, R41.reuse, R44, R7 ;  /* 0x0000002c29077223 */ /* 0x040fe20000000007 */
[C---:B------:R-:W-:Y:S01]  /*7110*/  FFMA R8, R41.reuse, R45, R8 ;  /* 0x0000002d29087223 */ /* 0x040fe20000000008 */
[C---:B------:R-:W-:Y:S01]  /*7120*/  FFMA R9, R41.reuse, R46, R9 ;  /* 0x0000002e29097223 */ /* 0x040fe20000000009 */
[----:B------:R-:W-:Y:S01]  /*7130*/  FFMA R10, R41, R47, R10 ;  /* 0x0000002f290a7223 */ /* 0x000fe2000000000a */
[----:B------:R-:W-:Y:S01]  /*7140*/  HADD2.F32 R43, -RZ, R69.H0_H0 ;  /* 0x20000045ff2b7230 */ /* 0x000fe20000004100 */
[----:B-1----:R-:W-:Y:S01]  /*7150*/  F2FP.SATFINITE.E4M3.F32.PACK_AB_MERGE_C R96, R7, R6, RZ ;  /* 0x000000060760723e */ /* 0x002fe200048070ff */
[C---:B------:R-:W-:Y:S01]  /*7160*/  FMUL R11, R38.reuse, R11 ;  /* 0x0000000b260b7220 */ /* 0x040fe20000400000 */
[--C-:B------:R-:W-:Y:S02]  /*7170*/  HADD2.F32 R51, -RZ, R74.reuse.H0_H0 ;  /* 0x2000004aff337230 */ /* 0x100fe40000004100 */
[C---:B------:R-:W-:Y:S01]  /*7180*/  FMUL R14, R38.reuse, R14 ;  /* 0x0000000e260e7220 */ /* 0x040fe20000400000 */
[----:B------:R-:W-:Y:S01]  /*7190*/  HADD2.F32 R52, -RZ, R74.H1_H1 ;  /* 0x3000004aff347230 */ /* 0x000fe20000004100 */
[----:B------:R-:W-:Y:S01]  /*71a0*/  F2FP.SATFINITE.E4M3.F32.PACK_AB_MERGE_C R96, R5, R4, R96 ;  /* 0x000000040560723e */ /* 0x000fe20004807060 */
[C---:B------:R-:W-:Y:S01]  /*71b0*/  FFMA R11, R41.reuse, R48, R11 ;  /* 0x00000030290b7223 */ /* 0x040fe2000000000b */
[C---:B------:R-:W-:Y:S01]  /*71c0*/  FFMA R12, R41.reuse, R49, R12 ;  /* 0x00000031290c7223 */ /* 0x040fe2000000000c */
[C---:B------:R-:W-:Y:S01]  /*71d0*/  FFMA R13, R41.reuse, R50, R13 ;  /* 0x00000032290d7223 */ /* 0x040fe2000000000d */
[----:B------:R-:W-:Y:S01]  /*71e0*/  FFMA R14, R41, R51, R14 ;  /* 0x00000033290e7223 */ /* 0x000fe2000000000e */
[C---:B------:R-:W-:Y:S01]  /*71f0*/  FMUL R15, R38.reuse, R15 ;  /* 0x0000000f260f7220 */ /* 0x040fe20000400000 */
[----:B------:R-:W-:Y:S01]  /*7200*/  F2FP.F16.E4M3.UNPACK_B R79, R79.H1 ;  /* 0x0000004fff4f723e */ /* 0x000fe200030006ff */
[--C-:B------:R-:W-:Y:S01]  /*7210*/  HADD2.F32 R55, -RZ, R75.reuse.H0_H0 ;  /* 0x2000004bff377230 */ /* 0x100fe20000004100 */
[----:B------:R-:W-:Y:S01]  /*7220*/  F2FP.SATFINITE.E4M3.F32.PACK_AB_MERGE_C R97, R11, R10, RZ ;  /* 0x0000000a0b61723e */ /* 0x000fe200048070ff */
[C---:B------:R-:W-:Y:S01]  /*7230*/  FFMA R15, R41.reuse, R52, R15 ;  /* 0x00000034290f7223 */ /* 0x040fe2000000000f */
[C---:B------:R-:W-:Y:S01]  /*7240*/  FFMA R16, R41.reuse, R53, R16 ;  /* 0x0000003529107223 */ /* 0x040fe20000000010 */
[----:B------:R-:W-:Y:S01]  /*7250*/  FFMA R17, R41, R54, R17 ;  /* 0x0000003629117223 */ /* 0x000fe20000000011 */
[----:B------:R-:W-:Y:S01]  /*7260*/  F2FP.SATFINITE.E4M3.F32.PACK_AB_MERGE_C R97, R9, R8, R97 ;  /* 0x000000080961723e */ /* 0x000fe20004807061 */
[----:B------:R-:W-:Y:S01]  /*7270*/  HADD2.F32 R56, -RZ, R75.H1_H1 ;  /* 0x3000004bff387230 */ /* 0x000fe20000004100 */
[----:B------:R-:W-:Y:S01]  /*7280*/  F2FP.SATFINITE.E4M3.F32.PACK_AB_MERGE_C R98, R15, R14, RZ ;  /* 0x0000000e0f62723e */ /* 0x000fe200048070ff */
[C---:B------:R-:W-:Y:S01]  /*7290*/  FMUL R18, R38.reuse, R18 ;  /* 0x0000001226127220 */ /* 0x040fe20000400000 */
[C---:B------:R-:W-:Y:S01]  /*72a0*/  FMUL R19, R38.reuse, R19 ;  /* 0x0000001326137220 */ /* 0x040fe20000400000 */
[--C-:B------:R-:W-:Y:S02]  /*72b0*/  HADD2.F32 R58, -RZ, R76.reuse.H0_H0 ;  /* 0x2000004cff3a7230 */ /* 0x100fe40000004100 */
[C---:B------:R-:W-:Y:S01]  /*72c0*/  FMUL R3, R38.reuse, R22 ;  /* 0x0000001626037220 */ /* 0x040fe20000400000 */
[C---:B------:R-:W-:Y:S01]  /*72d0*/  FFMA R18, R41.reuse, R55, R18 ;  /* 0x0000003729127223 */ /* 0x040fe20000000012 */
[----:B------:R-:W-:Y:S02]  /*72e0*/  HADD2.F32 R60, -RZ, R76.H1_H1 ;  /* 0x3000004cff3c7230 */ /* 0x000fe40000004100 */
        /* <DEDUP_REMOVED lines=42> */
[----:B------:R-:W-:Y:S03]  /*7590*/  IADD3 R70, PT, PT, R36, 0x1, RZ ;  /* 0x0000000124467810 */ /* 0x000fe60007ffe0ff */
        /* <DEDUP_REMOVED lines=10> */
[----:B------:R-:W-:Y:S02]  /*7640*/  UIADD3 UR9, UPT, UPT, UR49, 0x40, URZ ;  /* 0x0000004031097890 */ /* 0x000fe4000fffe0ff */
[----:B------:R-:W-:Y:S01]  /*7650*/  UIADD3 UR8, UPT, UPT, UR44, 0x3200, URZ ;  /* 0x000032002c087890 */ /* 0x000fe2000fffe0ff */
[----:B------:R-:W-:Y:S01]  /*7660*/  UMOV UR10, UR50 ;  /* 0x00000032000a7c82 */ /* 0x000fe20008000000 */
[----:B------:R-:W-:Y:S01]  /*7670*/  UMOV UR11, UR36 ;  /* 0x00000024000b7c82 */ /* 0x000fe20008000000 */
[----:B--2---:R-:W-:Y:S04]  /*7680*/  UIADD3 UR4, UP0, UPT, UR6, 0x680, URZ ;  /* 0x0000068006047890 */ /* 0x004fe8000ff1e0ff */
[----:B------:R-:W-:Y:S09]  /*7690*/  UIADD3.X UR5, UPT, UPT, URZ, UR7, URZ, UP0, !UPT ;  /* 0x00000007ff057290 */ /* 0x000ff200087fe4ff */
[----:B------:R2:W-:Y:S01]  /*76a0*/  UTMASTG.3D [UR8], [UR4] ;  /* 0x00000008040073b5 */ /* 0x0005e20008010000 */
[----:B------:R0:W-:Y:S01]  /*76b0*/  UTMACMDFLUSH ;  /* 0x00000000000079b7 */ /* 0x0001e20000000000 */
[----:B--2---:R-:W-:Y:S04]  /*76c0*/  DEPBAR.LE SB0, 0x1 ;  /* 0x000080400000791a */ /* 0x004fe80000000000 */
.L_x_110:
[----:B------:R-:W-:Y:S05]  /*76d0*/  BSYNC.RECONVERGENT B0 ;  /* 0x0000000000007941 */ /* 0x000fea0003800200 */
.L_x_109:
[----:B------:R-:W-:Y:S01]  /*76e0*/  BAR.SYNC.DEFER_BLOCKING 0x1, 0x80 ;  /* 0x0042000000007b1d */ /* 0x000fe20000010000 */
[----:B------:R-:W-:Y:S01]  /*76f0*/  ISETP.NE.AND P0, PT, R87, 0x2, PT ;  /* 0x000000025700780c */ /* 0x000fe20003f05270 */
[----:B------:R-:W-:Y:S01]  /*7700*/  UISETP.NE.AND UP0, UPT, UR45, URZ, UPT ;  /* 0x000000ff2d00728c */ /* 0x000fe2000bf05270 */
[----:B------:R-:W-:Y:S01]  /*7710*/  ISETP.NE.AND P1, PT, R70, 0x4, PT ;  /* 0x000000044600780c */ /* 0x000fe20003f25270 */
[----:B------:R-:W-:Y:S01]  /*7720*/  UIADD3 UR30, UPT, UPT, UR37, UR59, URZ ;  /* 0x0000003b251e7290 */ /* 0x000fe2000fffe0ff */
[----:B------:R-:W-:Y:S01]  /*7730*/  SEL R0, RZ, 0x1, P0 ;  /* 0x00000001ff007807 */ /* 0x000fe20000000000 */
[----:B------:R-:W-:Y:S01]  /*7740*/  UIADD3 UR20, UPT, UPT, UR38, UR62, URZ ;  /* 0x0000003e26147290 */ /* 0x000fe2000fffe0ff */
[----:B------:R-:W-:Y:S02]  /*7750*/  SEL R3, RZ, 0x1, P1 ;  /* 0x00000001ff037807 */ /* 0x000fe40000800000 */
[----:B------:R-:W-:Y:S02]  /*7760*/  LOP3.LUT R91, R91, R0, RZ, 0x3c, !PT ;  /* 0x000000005b5b7212 */ /* 0x000fe400078e3cff */
[----:B------:R-:W-:Y:S02]  /*7770*/  LOP3.LUT R92, R92, R3, RZ, 0x3c, !PT ;  /* 0x000000035c5c7212 */ /* 0x000fe400078e3cff */
[----:B------:R-:W-:Y:S02]  /*7780*/  SEL R87, R87, RZ, P0 ;  /* 0x000000ff57577207 */ /* 0x000fe40000000000 */
[----:B------:R-:W-:Y:S01]  /*7790*/  SEL R36, R70, RZ, P1 ;  /* 0x000000ff46247207 */ /* 0x000fe20000800000 */
[----:B------:R-:W-:Y:S01]  /*77a0*/  UMOV UR36, UR58 ;  /* 0x0000003a00247c82 */ /* 0x000fe20008000000 */
[----:B------:R-:W-:Y:S05]  /*77b0*/  BRA.U UP0, `(.L_x_111) ;  /* 0xffffffd500987547 */ /* 0x000fea000b83ffff */
[----:B------:R-:W-:Y:S05]  /*77c0*/  EXIT ;  /* 0x000000000000794d */ /* 0x000fea0003800000 */
.L_x_24:
[----:B-1----:R1:W3:Y:S02]  /*77d0*/  SYNCS.PHASECHK.TRANS64.TRYWAIT P0, [R0+URZ+0xe0], R3 ;  /* 0x0000e003000075a7 */ /* 0x0022e400080011ff */
[----:B---3--:R-:W-:Y:S05]  /*77e0*/  @!P0 NANOSLEEP.SYNCS 0x989680 ;  /* 0x009896800000895d */ /* 0x008fea0003900000 */
[----:B------:R-:W3:Y:S02]  /*77f0*/  @!P0 SYNCS.PHASECHK.TRANS64 P0, [R0+URZ+0xe0], R3 ;  /* 0x0000e003000085a7 */ /* 0x000ee400080010ff */
[----:B---3--:R-:W-:Y:S05]  /*7800*/  @!P0 BRA `(.L_x_24) ;  /* 0xfffffffc00f08947 */ /* 0x008fea000383ffff */
[----:B------:R-:W-:Y:S05]  /*7810*/  BRA `(.L_x_112) ;  /* 0xffffffa000087947 */ /* 0x000fea000383ffff */
.L_x_27:
[----:B-1----:R-:W-:-:S07]  /*7820*/  MOV R0, UR33 ;  /* 0x0000002100007c02 */ /* 0x002fce0008000f00 */
.L_x_113:
[----:B-1----:R1:W3:Y:S02]  /*7830*/  SYNCS.PHASECHK.TRANS64.TRYWAIT P0, [R0+URZ+0x20], R3 ;  /* 0x00002003000075a7 */ /* 0x0022e400080011ff */
[----:B---3--:R-:W-:Y:S05]  /*7840*/  @!P0 NANOSLEEP.SYNCS 0x989680 ;  /* 0x009896800000895d */ /* 0x008fea0003900000 */
[----:B------:R-:W3:Y:S02]  /*7850*/  @!P0 SYNCS.PHASECHK.TRANS64 P0, [R0+URZ+0x20], R3 ;  /* 0x00002003000085a7 */ /* 0x000ee400080010ff */
[----:B---3--:R-:W-:Y:S05]  /*7860*/  @!P0 BRA `(.L_x_113) ;  /* 0xfffffffc00f08947 */ /* 0x008fea000383ffff */
[----:B------:R-:W-:Y:S05]  /*7870*/  BRA `(.L_x_26) ;  /* 0xffffffa000487947 */ /* 0x000fea000383ffff */
.L_x_34:
[----:B-1----:R-:W-:-:S07]  /*7880*/  MOV R0, UR9 ;  /* 0x0000000900007c02 */ /* 0x002fce0008000f00 */
.L_x_114:
[----:B-1----:R1:W3:Y:S02]  /*7890*/  SYNCS.PHASECHK.TRANS64.TRYWAIT P0, [R0+URZ+0x20], R3 ;  /* 0x00002003000075a7 */ /* 0x0022e400080011ff */
[----:B---3--:R-:W-:Y:S05]  /*78a0*/  @!P0 NANOSLEEP.SYNCS 0x989680 ;  /* 0x009896800000895d */ /* 0x008fea0003900000 */
[----:B------:R-:W3:Y:S02]  /*78b0*/  @!P0 SYNCS.PHASECHK.TRANS64 P0, [R0+URZ+0x20], R3 ;  /* 0x00002003000085a7 */ /* 0x000ee400080010ff */
[----:B---3--:R-:W-:Y:S05]  /*78c0*/  @!P0 BRA `(.L_x_114) ;  /* 0xfffffffc00f08947 */ /* 0x008fea000383ffff */
[----:B------:R-:W-:Y:S05]  /*78d0*/  BRA `(.L_x_33) ;  /* 0xffffffa400047947 */ /* 0x000fea000383ffff */
.L_x_39:
[----:B-1----:R1:W3:Y:S02]  /*78e0*/  SYNCS.PHASECHK.TRANS64.TRYWAIT P0, [R3+URZ+0x70], R0 ;  /* 0x00007000030075a7 */ /* 0x0022e400080011ff */
[----:B---3--:R-:W-:Y:S05]  /*78f0*/  @!P0 NANOSLEEP.SYNCS 0x989680 ;  /* 0x009896800000895d */ /* 0x008fea0003900000 */
[----:B------:R-:W3:Y:S02]  /*7900*/  @!P0 SYNCS.PHASECHK.TRANS64 P0, [R3+URZ+0x70], R0 ;  /* 0x00007000030085a7 */ /* 0x000ee400080010ff */
[----:B---3--:R-:W-:Y:S05]  /*7910*/  @!P0 BRA `(.L_x_39) ;  /* 0xfffffffc00f08947 */ /* 0x008fea000383ffff */
[----:B------:R-:W-:Y:S05]  /*7920*/  BRA `(.L_x_115) ;  /* 0xffffffa400a47947 */ /* 0x000fea000383ffff */
.L_x_43:
[----:B-1----:R-:W-:-:S07]  /*7930*/  MOV R0, UR4 ;  /* 0x0000000400007c02 */ /* 0x002fce0008000f00 */
.L_x_116:
[----:B-1----:R1:W3:Y:S02]  /*7940*/  SYNCS.PHASECHK.TRANS64.TRYWAIT P0, [R0+URZ], R3 ;  /* 0x00000003000075a7 */ /* 0x0022e400080011ff */
[----:B---3--:R-:W-:Y:S05]  /*7950*/  @!P0 NANOSLEEP.SYNCS 0x989680 ;  /* 0x009896800000895d */ /* 0x008fea0003900000 */
[----:B------:R-:W3:Y:S02]  /*7960*/  @!P0 SYNCS.PHASECHK.TRANS64 P0, [R0+URZ], R3 ;  /* 0x00000003000085a7 */ /* 0x000ee400080010ff */
[----:B---3--:R-:W-:Y:S05]  /*7970*/  @!P0 BRA `(.L_x_116) ;  /* 0xfffffffc00f08947 */ /* 0x008fea000383ffff */
[----:B------:R-:W-:Y:S05]  /*7980*/  BRA `(.L_x_117) ;  /* 0xffffffac00487947 */ /* 0x000fea000383ffff */
.L_x_44:
[----:B------:R-:W-:-:S07]  /*7990*/  MOV R0, UR5 ;  /* 0x0000000500007c02 */ /* 0x000fce0008000f00 */
.L_x_118:
[----:B-1----:R1:W3:Y:S02]  /*79a0*/  SYNCS.PHASECHK.TRANS64.TRYWAIT P0, [R0+URZ], R3 ;  /* 0x00000003000075a7 */ /* 0x0022e400080011ff */
[----:B---3--:R-:W-:Y:S05]  /*79b0*/  @!P0 NANOSLEEP.SYNCS 0x989680 ;  /* 0x009896800000895d */ /* 0x008fea0003900000 */
[----:B------:R-:W3:Y:S02]  /*79c0*/  @!P0 SYNCS.PHASECHK.TRANS64 P0, [R0+URZ], R3 ;  /* 0x00000003000085a7 */ /* 0x000ee400080010ff */
[----:B---3--:R-:W-:Y:S05]  /*79d0*/  @!P0 BRA `(.L_x_118) ;  /* 0xfffffffc00f08947 */ /* 0x008fea000383ffff */
[----:B------:R-:W-:Y:S05]  /*79e0*/  BRA `(.L_x_119) ;  /* 0xffffffac00547947 */ /* 0x000fea000383ffff */
.L_x_45:
[----:B------:R-:W-:-:S07]  /*79f0*/  MOV R0, UR5 ;  /* 0x0000000500007c02 */ /* 0x000fce0008000f00 */
.L_x_120:
[----:B-1----:R1:W3:Y:S02]  /*7a00*/  SYNCS.PHASECHK.TRANS64.TRYWAIT P0, [R0+URZ], R3 ;  /* 0x00000003000075a7 */ /* 0x0022e400080011ff */
[----:B---3--:R-:W-:Y:S05]  /*7a10*/  @!P0 NANOSLEEP.SYNCS 0x989680 ;  /* 0x009896800000895d */ /* 0x008fea0003900000 */
[----:B------:R-:W3:Y:S02]  /*7a20*/  @!P0 SYNCS.PHASECHK.TRANS64 P0, [R0+URZ], R3 ;  /* 0x00000003000085a7 */ /* 0x000ee400080010ff */
[----:B---3--:R-:W-:Y:S05]  /*7a30*/  @!P0 BRA `(.L_x_120) ;  /* 0xfffffffc00f08947 */ /* 0x008fea000383ffff */
[----:B------:R-:W-:Y:S05]  /*7a40*/  BRA `(.L_x_121) ;  /* 0xffffffac00607947 */ /* 0x000fea000383ffff */
.L_x_48:
[----:B--2---:R2:W3:Y:S02]  /*7a50*/  SYNCS.PHASECHK.TRANS64.TRYWAIT P0, [R2+URZ+0xd0], R5 ;  /* 0x0000d005020075a7 */ /* 0x0044e400080011ff */
[----:B---3--:R-:W-:Y:S05]  /*7a60*/  @!P0 NANOSLEEP.SYNCS 0x989680 ;  /* 0x009896800000895d */ /* 0x008fea0003900000 */
[----:B------:R-:W3:Y:S02]  /*7a70*/  @!P0 SYNCS.PHASECHK.TRANS64 P0, [R2+URZ+0xd0], R5 ;  /* 0x0000d005020085a7 */ /* 0x000ee400080010ff */
[----:B---3--:R-:W-:Y:S05]  /*7a80*/  @!P0 BRA `(.L_x_48) ;  /* 0xfffffffc00f08947 */ /* 0x008fea000383ffff */
[----:B------:R-:W-:Y:S05]  /*7a90*/  BRA `(.L_x_122) ;  /* 0xffffffac00c47947 */ /* 0x000fea000383ffff */
.L_x_49:
[----:B------:R-:W-:-:S07]  /*7aa0*/  MOV R2, UR4 ;  /* 0x0000000400027c02 */ /* 0x000fce0008000f00 */
.L_x_123:
[----:B--2---:R2:W3:Y:S02]  /*7ab0*/  SYNCS.PHASECHK.TRANS64.TRYWAIT P0, [R2+URZ+0x80], R5 ;  /* 0x00008005020075a7 */ /* 0x0044e400080011ff */
[----:B---3--:R-:W-:Y:S05]  /*7ac0*/  @!P0 NANOSLEEP.SYNCS 0x989680 ;  /* 0x009896800000895d */ /* 0x008fea0003900000 */
[----:B------:R-:W3:Y:S02]  /*7ad0*/  @!P0 SYNCS.PHASECHK.TRANS64 P0, [R2+URZ+0x80], R5 ;  /* 0x00008005020085a7 */ /* 0x000ee400080010ff */
[----:B---3--:R-:W-:Y:S05]  /*7ae0*/  @!P0 BRA `(.L_x_123) ;  /* 0xfffffffc00f08947 */ /* 0x008fea000383ffff */
[----:B------:R-:W-:Y:S05]  /*7af0*/  BRA `(.L_x_124) ;  /* 0xffffffac00d47947 */ /* 0x000fea000383ffff */
.L_x_50:
[----:B--2---:R2:W3:Y:S02]  /*7b00*/  SYNCS.PHASECHK.TRANS64.TRYWAIT P1, [R2+URZ+0x70], R5 ;  /* 0x00007005020075a7 */ /* 0x0044e400080211ff */
[----:B---3--:R-:W-:Y:S05]  /*7b10*/  @!P1 NANOSLEEP.SYNCS 0x989680 ;  /* 0x009896800000995d */ /* 0x008fea0003900000 */
[----:B------:R-:W3:Y:S02]  /*7b20*/  @!P1 SYNCS.PHASECHK.TRANS64 P1, [R2+URZ+0x70], R5 ;  /* 0x00007005020095a7 */ /* 0x000ee400080210ff */
[----:B---3--:R-:W-:Y:S05]  /*7b30*/  @!P1 BRA `(.L_x_50) ;  /* 0xfffffffc00f09947 */ /* 0x008fea000383ffff */
[----:B------:R-:W-:Y:S05]  /*7b40*/  BRA `(.L_x_125) ;  /* 0xffffffb000047947 */ /* 0x000fea000383ffff */
.L_x_53:
[----:B------:R-:W-:-:S07]  /*7b50*/  MOV R0, UR4 ;  /* 0x0000000400007c02 */ /* 0x000fce0008000f00 */
.L_x_126:
[----:B--2---:R2:W3:Y:S02]  /*7b60*/  SYNCS.PHASECHK.TRANS64.TRYWAIT P0, [R0+URZ+0x80], R3 ;  /* 0x00008003000075a7 */ /* 0x0044e400080011ff */
[----:B---3--:R-:W-:Y:S05]  /*7b70*/  @!P0 NANOSLEEP.SYNCS 0x989680 ;  /* 0x009896800000895d */ /* 0x008fea0003900000 */
[----:B------:R-:W3:Y:S02]  /*7b80*/  @!P0 SYNCS.PHASECHK.TRANS64 P0, [R0+URZ+0x80], R3 ;  /* 0x00008003000085a7 */ /* 0x000ee400080010ff */
[----:B---3--:R-:W-:Y:S05]  /*7b90*/  @!P0 BRA `(.L_x_126) ;  /* 0xfffffffc00f08947 */ /* 0x008fea000383ffff */
[----:B------:R-:W-:Y:S05]  /*7ba0*/  BRA `(.L_x_52) ;  /* 0xffffffb000587947 */ /* 0x000fea000383ffff */
.L_x_60:
[----:B-1----:R1:W2:Y:S02]  /*7bb0*/  SYNCS.PHASECHK.TRANS64.TRYWAIT P1, [R0+URZ+0x70], R5 ;  /* 0x00007005000075a7 */ /* 0x0022a400080211ff */
[----:B--2---:R-:W-:Y:S05]  /*7bc0*/  @!P1 NANOSLEEP.SYNCS 0x989680 ;  /* 0x009896800000995d */ /* 0x004fea0003900000 */
[----:B------:R-:W2:Y:S02]  /*7bd0*/  @!P1 SYNCS.PHASECHK.TRANS64 P1, [R0+URZ+0x70], R5 ;  /* 0x00007005000095a7 */ /* 0x000ea400080210ff */
[----:B--2---:R-:W-:Y:S05]  /*7be0*/  @!P1 BRA `(.L_x_60) ;  /* 0xfffffffc00f09947 */ /* 0x004fea000383ffff */
[----:B------:R-:W-:Y:S05]  /*7bf0*/  BRA `(.L_x_127) ;  /* 0xffffffb400c07947 */ /* 0x000fea000383ffff */
.L_x_61:
[----:B------:R-:W-:-:S07]  /*7c00*/  MOV R3, UR23 ;  /* 0x0000001700037c02 */ /* 0x000fce0008000f00 */
.L_x_128:
[----:B-1----:R1:W2:Y:S02]  /*7c10*/  SYNCS.PHASECHK.TRANS64.TRYWAIT P0, [R3+URZ+0xb0], R0 ;  /* 0x0000b000030075a7 */ /* 0x0022a400080011ff */
[----:B--2---:R-:W-:Y:S05]  /*7c20*/  @!P0 NANOSLEEP.SYNCS 0x989680 ;  /* 0x009896800000895d */ /* 0x004fea0003900000 */
[----:B------:R-:W2:Y:S02]  /*7c30*/  @!P0 SYNCS.PHASECHK.TRANS64 P0, [R3+URZ+0xb0], R0 ;  /* 0x0000b000030085a7 */ /* 0x000ea400080010ff */
[----:B--2---:R-:W-:Y:S05]  /*7c40*/  @!P0 BRA `(.L_x_128) ;  /* 0xfffffffc00f08947 */ /* 0x004fea000383ffff */
[----:B------:R-:W-:Y:S05]  /*7c50*/  BRA `(.L_x_129) ;  /* 0xffffffb800107947 */ /* 0x000fea000383ffff */
.L_x_64:
[----:B------:R-:W-:Y:S07]  /*7c60*/  MOV R0, UR5 ;  /* 0x0000000500007c02 */ /* 0x000fee0008000f00 */
.L_x_130:
[----:B-1----:R1:W2:Y:S02]  /*7c70*/  SYNCS.PHASECHK.TRANS64.TRYWAIT P0, [R0+URZ], R3 ;  /* 0x00000003000075a7 */ /* 0x0022a400080011ff */
[----:B--2---:R-:W-:Y:S05]  /*7c80*/  @!P0 NANOSLEEP.SYNCS 0x989680 ;  /* 0x009896800000895d */ /* 0x004fea0003900000 */
[----:B------:R-:W2:Y:S02]  /*7c90*/  @!P0 SYNCS.PHASECHK.TRANS64 P0, [R0+URZ], R3 ;  /* 0x00000003000085a7 */ /* 0x000ea400080010ff */
[----:B--2---:R-:W-:Y:S05]  /*7ca0*/  @!P0 BRA `(.L_x_130) ;  /* 0xfffffffc00f08947 */ /* 0x004fea000383ffff */
[----:B------:R-:W-:Y:S05]  /*7cb0*/  BRA `(.L_x_63) ;  /* 0xffffffb8002c7947 */ /* 0x000fea000383ffff */
.L_x_67:
[----:B------:R-:W-:-:S07]  /*7cc0*/  MOV R0, UR4 ;  /* 0x0000000400007c02 */ /* 0x000fce0008000f00 */
.L_x_131:
[----:B--2---:R2:W4:Y:S02]  /*7cd0*/  SYNCS.PHASECHK.TRANS64.TRYWAIT P0, [R0+URZ], R3 ;  /* 0x00000003000075a7 */ /* 0x00452400080011ff */
[----:B----4-:R-:W-:Y:S05]  /*7ce0*/  @!P0 NANOSLEEP.SYNCS 0x989680 ;  /* 0x009896800000895d */ /* 0x010fea0003900000 */
[----:B------:R-:W4:Y:S02]  /*7cf0*/  @!P0 SYNCS.PHASECHK.TRANS64 P0, [R0+URZ], R3 ;  /* 0x00000003000085a7 */ /* 0x000f2400080010ff */
[----:B----4-:R-:W-:Y:S05]  /*7d00*/  @!P0 BRA `(.L_x_131) ;  /* 0xfffffffc00f08947 */ /* 0x010fea000383ffff */
[----:B------:R-:W-:Y:S05]  /*7d10*/  BRA `(.L_x_132) ;  /* 0xffffffb800e07947 */ /* 0x000fea000383ffff */
.L_x_68:
[----:B------:R-:W-:-:S07]  /*7d20*/  MOV R0, UR5 ;  /* 0x0000000500007c02 */ /* 0x000fce0008000f00 */
.L_x_133:
[----:B-1----:R1:W2:Y:S02]  /*7d30*/  SYNCS.PHASECHK.TRANS64.TRYWAIT P0, [R0+URZ], R3 ;  /* 0x00000003000075a7 */ /* 0x0022a400080011ff */
[----:B--2---:R-:W-:Y:S05]  /*7d40*/  @!P0 NANOSLEEP.SYNCS 0x989680 ;  /* 0x009896800000895d */ /* 0x004fea0003900000 */
[----:B------:R-:W2:Y:S02]  /*7d50*/  @!P0 SYNCS.PHASECHK.TRANS64 P0, [R0+URZ], R3 ;  /* 0x00000003000085a7 */ /* 0x000ea400080010ff */
[----:B--2---:R-:W-:Y:S05]  /*7d60*/  @!P0 BRA `(.L_x_133) ;  /* 0xfffffffc00f08947 */ /* 0x004fea000383ffff */
[----:B------:R-:W-:Y:S05]  /*7d70*/  BRA `(.L_x_134) ;  /* 0xffffffb800ec7947 */ /* 0x000fea000383ffff */
.L_x_69:
[----:B------:R-:W-:-:S07]  /*7d80*/  MOV R0, UR5 ;  /* 0x0000000500007c02 */ /* 0x000fce0008000f00 */
.L_x_135:
[----:B-1----:R1:W2:Y:S02]  /*7d90*/  SYNCS.PHASECHK.TRANS64.TRYWAIT P0, [R0+URZ], R3 ;  /* 0x00000003000075a7 */ /* 0x0022a400080011ff */
[----:B--2---:R-:W-:Y:S05]  /*7da0*/  @!P0 NANOSLEEP.SYNCS 0x989680 ;  /* 0x009896800000895d */ /* 0x004fea0003900000 */
[----:B------:R-:W2:Y:S02]  /*7db0*/  @!P0 SYNCS.PHASECHK.TRANS64 P0, [R0+URZ], R3 ;  /* 0x00000003000085a7 */ /* 0x000ea400080010ff */
[----:B--2---:R-:W-:Y:S05]  /*7dc0*/  @!P0 BRA `(.L_x_135) ;  /* 0xfffffffc00f08947 */ /* 0x004fea000383ffff */
[----:B------:R-:W-:Y:S05]  /*7dd0*/  BRA `(.L_x_136) ;  /* 0xffffffb800f87947 */ /* 0x000fea000383ffff */
.L_x_70:
[----:B------:R-:W-:-:S07]  /*7de0*/  MOV R0, UR4 ;  /* 0x0000000400007c02 */ /* 0x000fce0008000f00 */
.L_x_137:
[----:B-1----:R1:W2:Y:S02]  /*7df0*/  SYNCS.PHASECHK.TRANS64.TRYWAIT P0, [R0+URZ], R3 ;  /* 0x00000003000075a7 */ /* 0x0022a400080011ff */
[----:B--2---:R-:W-:Y:S05]  /*7e00*/  @!P0 NANOSLEEP.SYNCS 0x989680 ;  /* 0x009896800000895d */ /* 0x004fea0003900000 */
[----:B------:R-:W2:Y:S02]  /*7e10*/  @!P0 SYNCS.PHASECHK.TRANS64 P0, [R0+URZ], R3 ;  /* 0x00000003000085a7 */ /* 0x000ea400080010ff */
[----:B--2---:R-:W-:Y:S05]  /*7e20*/  @!P0 BRA `(.L_x_137) ;  /* 0xfffffffc00f08947 */ /* 0x004fea000383ffff */
[----:B------:R-:W-:Y:S05]  /*7e30*/  BRA `(.L_x_138) ;  /* 0xffffffbc00047947 */ /* 0x000fea000383ffff */
.L_x_75:
[----:B-1----:R1:W2:Y:S02]  /*7e40*/  SYNCS.PHASECHK.TRANS64.TRYWAIT P0, [R8+URZ+0x70], R5 ;  /* 0x00007005080075a7 */ /* 0x0022a400080011ff */
[----:B--2---:R-:W-:Y:S05]  /*7e50*/  @!P0 NANOSLEEP.SYNCS 0x989680 ;  /* 0x009896800000895d */ /* 0x004fea0003900000 */
[----:B------:R-:W2:Y:S02]  /*7e60*/  @!P0 SYNCS.PHASECHK.TRANS64 P0, [R8+URZ+0x70], R5 ;  /* 0x00007005080085a7 */ /* 0x000ea400080010ff */
[----:B--2---:R-:W-:Y:S05]  /*7e70*/  @!P0 BRA `(.L_x_75) ;  /* 0xfffffffc00f08947 */ /* 0x004fea000383ffff */
[----:B------:R-:W-:Y:S05]  /*7e80*/  BRA `(.L_x_139) ;  /* 0xffffffc000387947 */ /* 0x000fea000383ffff */
.L_x_78:
[----:B------:R-:W-:Y:S07]  /*7e90*/  MOV R0, UR21 ;  /* 0x0000001500007c02 */ /* 0x000fee0008000f00 */
.L_x_140:
[----:B-1----:R1:W2:Y:S02]  /*7ea0*/  SYNCS.PHASECHK.TRANS64.TRYWAIT P1, [R0+URZ+0x68], R5 ;  /* 0x00006805000075a7 */ /* 0x0022a400080211ff */
[----:B--2---:R-:W-:Y:S05]  /*7eb0*/  @!P1 NANOSLEEP.SYNCS 0x989680 ;  /* 0x009896800000995d */ /* 0x004fea0003900000 */
[----:B------:R-:W2:Y:S02]  /*7ec0*/  @!P1 SYNCS.PHASECHK.TRANS64 P1, [R0+URZ+0x68], R5 ;  /* 0x00006805000095a7 */ /* 0x000ea400080210ff */
[----:B--2---:R-:W-:Y:S05]  /*7ed0*/  @!P1 BRA `(.L_x_140) ;  /* 0xfffffffc00f09947 */ /* 0x004fea000383ffff */
[----:B------:R-:W-:Y:S05]  /*7ee0*/  BRA `(.L_x_77) ;  /* 0xffffffc400b47947 */ /* 0x000fea000383ffff */
.L_x_81:
[----:B-1----:R-:W-:Y:S07]  /*7ef0*/  MOV R5, UR21 ;  /* 0x0000001500057c02 */ /* 0x002fee0008000f00 */
.L_x_141:
[----:B-1----:R1:W2:Y:S02]  /*7f00*/  SYNCS.PHASECHK.TRANS64.TRYWAIT P0, [R5+URZ+0x50], R4 ;  /* 0x00005004050075a7 */ /* 0x0022a400080011ff */
[----:B--2---:R-:W-:Y:S05]  /*7f10*/  @!P0 NANOSLEEP.SYNCS 0x989680 ;  /* 0x009896800000895d */ /* 0x004fea0003900000 */
[----:B------:R-:W2:Y:S02]  /*7f20*/  @!P0 SYNCS.PHASECHK.TRANS64 P0, [R5+URZ+0x50], R4 ;  /* 0x00005004050085a7 */ /* 0x000ea400080010ff */
[----:B--2---:R-:W-:Y:S05]  /*7f30*/  @!P0 BRA `(.L_x_141) ;  /* 0xfffffffc00f08947 */ /* 0x004fea000383ffff */
[----:B------:R-:W-:Y:S05]  /*7f40*/  BRA `(.L_x_142) ;  /* 0xffffffc8000c7947 */ /* 0x000fea000383ffff */
.L_x_82:
[----:B------:R-:W-:Y:S07]  /*7f50*/  MOV R5, UR21 ;  /* 0x0000001500057c02 */ /* 0x000fee0008000f00 */
.L_x_143:
[----:B-1----:R1:W2:Y:S02]  /*7f60*/  SYNCS.PHASECHK.TRANS64.TRYWAIT P0, [R5+URZ+0x58], R4 ;  /* 0x00005804050075a7 */ /* 0x0022a400080011ff */
[----:B--2---:R-:W-:Y:S05]  /*7f70*/  @!P0 NANOSLEEP.SYNCS 0x989680 ;  /* 0x009896800000895d */ /* 0x004fea0003900000 */
[----:B------:R-:W2:Y:S02]  /*7f80*/  @!P0 SYNCS.PHASECHK.TRANS64 P0, [R5+URZ+0x58], R4 ;  /* 0x00005804050085a7 */ /* 0x000ea400080010ff */
[----:B--2---:R-:W-:Y:S05]  /*7f90*/  @!P0 BRA `(.L_x_143) ;  /* 0xfffffffc00f08947 */ /* 0x004fea000383ffff */
[----:B------:R-:W-:Y:S05]  /*7fa0*/  BRA `(.L_x_144) ;  /* 0xffffffc8004c7947 */ /* 0x000fea000383ffff */
.L_x_84:
[----:B------:R-:W-:-:S07]  /*7fb0*/  MOV R0, UR21 ;  /* 0x0000001500007c02 */ /* 0x000fce0008000f00 */
.L_x_145:
[----:B-1----:R1:W2:Y:S02]  /*7fc0*/  SYNCS.PHASECHK.TRANS64.TRYWAIT P0, [R0+URZ+0x50], R3 ;  /* 0x00005003000075a7 */ /* 0x0022a400080011ff */
[----:B--2---:R-:W-:Y:S05]  /*7fd0*/  @!P0 NANOSLEEP.SYNCS 0x989680 ;  /* 0x009896800000895d */ /* 0x004fea0003900000 */
[----:B------:R-:W2:Y:S02]  /*7fe0*/  @!P0 SYNCS.PHASECHK.TRANS64 P0, [R0+URZ+0x50], R3 ;  /* 0x00005003000085a7 */ /* 0x000ea400080010ff */
[----:B--2---:R-:W-:Y:S05]  /*7ff0*/  @!P0 BRA `(.L_x_145) ;  /* 0xfffffffc00f08947 */ /* 0x004fea000383ffff */
[----:B------:R-:W-:Y:S05]  /*8000*/  BRA `(.L_x_146) ;  /* 0xffffffc800bc7947 */ /* 0x000fea000383ffff */
.L_x_86:
[----:B-1----:R1:W2:Y:S02]  /*8010*/  SYNCS.PHASECHK.TRANS64.TRYWAIT P0, [R3+URZ+0x70], R0 ;  /* 0x00007000030075a7 */ /* 0x0022a400080011ff */
[----:B--2---:R-:W-:Y:S05]  /*8020*/  @!P0 NANOSLEEP.SYNCS 0x989680 ;  /* 0x009896800000895d */ /* 0x004fea0003900000 */
[----:B------:R-:W2:Y:S02]  /*8030*/  @!P0 SYNCS.PHASECHK.TRANS64 P0, [R3+URZ+0x70], R0 ;  /* 0x00007000030085a7 */ /* 0x000ea400080010ff */
[----:B--2---:R-:W-:Y:S05]  /*8040*/  @!P0 BRA `(.L_x_86) ;  /* 0xfffffffc00f08947 */ /* 0x004fea000383ffff */
[----:B------:R-:W-:Y:S05]  /*8050*/  BRA `(.L_x_147) ;  /* 0xffffffcc00847947 */ /* 0x000fea000383ffff */
.L_x_97:
[----:B--2---:R2:W1:Y:S02]  /*8060*/  SYNCS.PHASECHK.TRANS64.TRYWAIT P1, [R2+URZ+0x40], R5 ;  /* 0x00004005020075a7 */ /* 0x00446400080211ff */
[----:B-1----:R-:W-:Y:S05]  /*8070*/  @!P1 NANOSLEEP.SYNCS 0x989680 ;  /* 0x009896800000995d */ /* 0x002fea0003900000 */
[----:B------:R-:W1:Y:S02]  /*8080*/  @!P1 SYNCS.PHASECHK.TRANS64 P1, [R2+URZ+0x40], R5 ;  /* 0x00004005020095a7 */ /* 0x000e6400080210ff */
[----:B-1----:R-:W-:Y:S05]  /*8090*/  @!P1 BRA `(.L_x_97) ;  /* 0xfffffffc00f09947 */ /* 0x002fea000383ffff */
[----:B------:R-:W-:Y:S05]  /*80a0*/  BRA `(.L_x_96) ;  /* 0xffffffd800f87947 */ /* 0x000fea000383ffff */
.L_x_99:
[----:B--2---:R2:W4:Y:S02]  /*80b0*/  SYNCS.PHASECHK.TRANS64.TRYWAIT P0, [R100+URZ+0x90], R3 ;  /* 0x00009003640075a7 */ /* 0x00452400080011ff */
[----:B----4-:R-:W-:Y:S05]  /*80c0*/  @!P0 NANOSLEEP.SYNCS 0x989680 ;  /* 0x009896800000895d */ /* 0x010fea0003900000 */
[----:B------:R-:W4:Y:S02]  /*80d0*/  @!P0 SYNCS.PHASECHK.TRANS64 P0, [R100+URZ+0x90], R3 ;  /* 0x00009003640085a7 */ /* 0x000f2400080010ff */
[----:B----4-:R-:W-:Y:S05]  /*80e0*/  @!P0 BRA `(.L_x_99) ;  /* 0xfffffffc00f08947 */ /* 0x010fea000383ffff */
[----:B------:R-:W-:Y:S05]  /*80f0*/  BRA `(.L_x_98) ;  /* 0xffffffdc00487947 */ /* 0x000fea000383ffff */
.L_x_107:
[----:B---3--:R3:W4:Y:S02]  /*8100*/  SYNCS.PHASECHK.TRANS64.TRYWAIT P0, [R109+URZ+0x40], R4 ;  /* 0x000040046d0075a7 */ /* 0x00872400080011ff */
[----:B----4-:R-:W-:Y:S05]  /*8110*/  @!P0 NANOSLEEP.SYNCS 0x989680 ;  /* 0x009896800000895d */ /* 0x010fea0003900000 */
[----:B------:R-:W4:Y:S02]  /*8120*/  @!P0 SYNCS.PHASECHK.TRANS64 P0, [R109+URZ+0x40], R4 ;  /* 0x000040046d0085a7 */ /* 0x000f2400080010ff */
[----:B----4-:R-:W-:Y:S05]  /*8130*/  @!P0 BRA `(.L_x_107) ;  /* 0xfffffffc00f08947 */ /* 0x010fea000383ffff */
[----:B------:R-:W-:Y:S05]  /*8140*/  BRA `(.L_x_106) ;  /* 0xffffffe8003c7947 */ /* 0x000fea000383ffff */
        .weak           $__internal_0_$__cuda_sm10x_tcgen05_guardrail_trap_col_being_dealloced_not_returned_by_alloc
        .type           $__internal_0_$__cuda_sm10x_tcgen05_guardrail_trap_col_being_dealloced_not_returned_by_alloc,@function
        .size           $__internal_0_$__cuda_sm10x_tcgen05_guardrail_trap_col_being_dealloced_not_returned_by_alloc,($__internal_1_$__cuda_sm10x_tcgen05_guardrail_trap_phase_invalid_during_alloc - $__internal_0_$__cuda_sm10x_tcgen05_guardrail_trap_col_being_dealloced_not_returned_by_alloc)
$__internal_0_$__cuda_sm10x_tcgen05_guardrail_trap_col_being_dealloced_not_returned_by_alloc:
[----:B------:R-:W-:Y:S05]  /*8150*/  BPT.TRAP 0x1 ;  /* 0x000000040000795c */ /* 0x000fea0000300000 */
[----:B------:R-:W-:-:S04]  /*8160*/  HFMA2 R3, -RZ, RZ, 0, 0 ;  /* 0x00000000ff037431 */ /* 0x000fc800000001ff */
[----:B------:R-:W-:Y:S05]  /*8170*/  RET.REL.NODEC R2 `(_ZN7cutlass13device_kernelINS_4gemm6kernel13GemmUniversalIN4cute5tupleIJiiiiEEENS1_10collective13CollectiveMmaINS1_35MainloopSm100TmaUmmaWarpSpecializedILi4ELi2ELi4ENS5_IJNS4_1CILi2EEENSA_ILi1EEESC_EEEEENS5_IJNSA_ILi64EEENSA_ILi128EEESF_EEENS_12float_e4m3_tENS5_IJlSC_lEEESI_SJ_NS4_8TiledMMAINS4_8MMA_AtomIJNS4_10MMA_TraitsINS4_19SM100_MMA_F8F6F4_SSEJSI_SI_fSF_SG_NS4_17integral_constantINS4_4UMMA5MajorELSQ_0EEESR_NSO_INSP_7ScaleInELSS_0EEEST_EEEEEENS4_6LayoutINS5_IJSC_SC_SC_EEENS5_IJNSA_ILi0EEESY_SY_EEEEENS5_IJNS4_10UnderscoreES11_S11_EEEEENS4_13SM90_TMA_LOADENS4_14ComposedLayoutINS4_7SwizzleILi2ELi4ELi3EEENS4_18smem_ptr_flag_bitsILi8EEENSW_INS5_IJNSA_ILi8EEESF_EEENS5_IJSF_SC_EEEEEEEvNS4_8identityENS4_23SM90_TMA_LOAD_MULTICASTES1E_vS1F_EENS_8epilogue10collective18CollectiveEpilogueINS1I_23Sm100TmaWarpSpecializedILi2ELi2ELi32ELb0ELb0EEEJSH_NS5_IJNSW_ISF_SC_EES1N_EEESI_SJ_SI_SJ_NS1I_6fusion15FusionCallbacksIS1M_NS1P_17LinearCombinationISI_fSI_fLNS_15FloatRoundStyleE2EEESH_S1O_JEEENS4_5SM1004TMEM4LOAD26SM100_TMEM_LOAD_16dp32b32xES14_S1E_NS4_39AutoVectorizingCopyWithAssumedAlignmentILi128EEENS4_14SM90_TMA_STOREES1E_S20_S20_EEEvvEEEEvNT_6ParamsE) ;  /* 0xffffff7c02a07950 */ /* 0x000fea0003c3ffff */
        .weak           $__internal_1_$__cuda_sm10x_tcgen05_guardrail_trap_phase_invalid_during_alloc
        .type           $__internal_1_$__cuda_sm10x_tcgen05_guardrail_trap_phase_invalid_during_alloc,@function
        .size           $__internal_1_$__cuda_sm10x_tcgen05_guardrail_trap_phase_invalid_during_alloc,($__internal_2_$__cuda_sm10x_tcgen05_guardrail_trap_unallocated_columns_being_dealloced - $__internal_1_$__cuda_sm10x_tcgen05_guardrail_trap_phase_invalid_during_alloc)
$__internal_1_$__cuda_sm10x_tcgen05_guardrail_trap_phase_invalid_during_alloc:
[----:B------:R-:W-:Y:S05]  /*8180*/  BPT.TRAP 0x1 ;  /* 0x000000040000795c */ /* 0x000fea0000300000 */
[----:B------:R-:W-:-:S04]  /*8190*/  MOV R5, 0x0 ;  /* 0x0000000000057802 */ /* 0x000fc80000000f00 */
[----:B------:R-:W-:Y:S05]  /*81a0*/  RET.REL.NODEC R4 `(_ZN7cutlass13device_kernelINS_4gemm6kernel13GemmUniversalIN4cute5tupleIJiiiiEEENS1_10collective13CollectiveMmaINS1_35MainloopSm100TmaUmmaWarpSpecializedILi4ELi2ELi4ENS5_IJNS4_1CILi2EEENSA_ILi1EEESC_EEEEENS5_IJNSA_ILi64EEENSA_ILi128EEESF_EEENS_12float_e4m3_tENS5_IJlSC_lEEESI_SJ_NS4_8TiledMMAINS4_8MMA_AtomIJNS4_10MMA_TraitsINS4_19SM100_MMA_F8F6F4_SSEJSI_SI_fSF_SG_NS4_17integral_constantINS4_4UMMA5MajorELSQ_0EEESR_NSO_INSP_7ScaleInELSS_0EEEST_EEEEEENS4_6LayoutINS5_IJSC_SC_SC_EEENS5_IJNSA_ILi0EEESY_SY_EEEEENS5_IJNS4_10UnderscoreES11_S11_EEEEENS4_13SM90_TMA_LOADENS4_14ComposedLayoutINS4_7SwizzleILi2ELi4ELi3EEENS4_18smem_ptr_flag_bitsILi8EEENSW_INS5_IJNSA_ILi8EEESF_EEENS5_IJSF_SC_EEEEEEEvNS4_8identityENS4_23SM90_TMA_LOAD_MULTICASTES1E_vS1F_EENS_8epilogue10collective18CollectiveEpilogueINS1I_23Sm100TmaWarpSpecializedILi2ELi2ELi32ELb0ELb0EEEJSH_NS5_IJNSW_ISF_SC_EES1N_EEESI_SJ_SI_SJ_NS1I_6fusion15FusionCallbacksIS1M_NS1P_17LinearCombinationISI_fSI_fLNS_15FloatRoundStyleE2EEESH_S1O_JEEENS4_5SM1004TMEM4LOAD26SM100_TMEM_LOAD_16dp32b32xES14_S1E_NS4_39AutoVectorizingCopyWithAssumedAlignmentILi128EEENS4_14SM90_TMA_STOREES1E_S20_S20_EEEvvEEEEvNT_6ParamsE) ;  /* 0xffffff7c04947950 */ /* 0x000fea0003c3ffff */
        .weak           $__internal_2_$__cuda_sm10x_tcgen05_guardrail_trap_unallocated_columns_being_dealloced
        .type           $__internal_2_$__cuda_sm10x_tcgen05_guardrail_trap_unallocated_columns_being_dealloced,@function
        .size           $__internal_2_$__cuda_sm10x_tcgen05_guardrail_trap_unallocated_columns_being_dealloced,(.L_x_149 - $__internal_2_$__cuda_sm10x_tcgen05_guardrail_trap_unallocated_columns_being_dealloced)
$__internal_2_$__cuda_sm10x_tcgen05_guardrail_trap_unallocated_columns_being_dealloced:
[----:B------:R-:W-:Y:S05]  /*81b0*/  BPT.TRAP 0x1 ;  /* 0x000000040000795c */ /* 0x000fea0000300000 */
[----:B------:R-:W-:-:S04]  /*81c0*/  HFMA2 R3, -RZ, RZ, 0, 0 ;  /* 0x00000000ff037431 */ /* 0x000fc800000001ff */
[----:B------:R-:W-:Y:S05]  /*81d0*/  RET.REL.NODEC R2 `(_ZN7cutlass13device_kernelINS_4gemm6kernel13GemmUniversalIN4cute5tupleIJiiiiEEENS1_10collective13CollectiveMmaINS1_35MainloopSm100TmaUmmaWarpSpecializedILi4ELi2ELi4ENS5_IJNS4_1CILi2EEENSA_ILi1EEESC_EEEEENS5_IJNSA_ILi64EEENSA_ILi128EEESF_EEENS_12float_e4m3_tENS5_IJlSC_lEEESI_SJ_NS4_8TiledMMAINS4_8MMA_AtomIJNS4_10MMA_TraitsINS4_19SM100_MMA_F8F6F4_SSEJSI_SI_fSF_SG_NS4_17integral_constantINS4_4UMMA5MajorELSQ_0EEESR_NSO_INSP_7ScaleInELSS_0EEEST_EEEEEENS4_6LayoutINS5_IJSC_SC_SC_EEENS5_IJNSA_ILi0EEESY_SY_EEEEENS5_IJNS4_10UnderscoreES11_S11_EEEEENS4_13SM90_TMA_LOADENS4_14ComposedLayoutINS4_7SwizzleILi2ELi4ELi3EEENS4_18smem_ptr_flag_bitsILi8EEENSW_INS5_IJNSA_ILi8EEESF_EEENS5_IJSF_SC_EEEEEEEvNS4_8identityENS4_23SM90_TMA_LOAD_MULTICASTES1E_vS1F_EENS_8epilogue10collective18CollectiveEpilogueINS1I_23Sm100TmaWarpSpecializedILi2ELi2ELi32ELb0ELb0EEEJSH_NS5_IJNSW_ISF_SC_EES1N_EEESI_SJ_SI_SJ_NS1I_6fusion15FusionCallbacksIS1M_NS1P_17LinearCombinationISI_fSI_fLNS_15FloatRoundStyleE2EEESH_S1O_JEEENS4_5SM1004TMEM4LOAD26SM100_TMEM_LOAD_16dp32b32xES14_S1E_NS4_39AutoVectorizingCopyWithAssumedAlignmentILi128EEENS4_14SM90_TMA_STOREES1E_S20_S20_EEEvvEEEEvNT_6ParamsE) ;  /* 0xffffff7c02887950 */ /* 0x000fea0003c3ffff */
.L_x_148:
[----:B------:R-:W-:-:S00]  /*81e0*/  BRA `(.L_x_148) ;  /* 0xfffffffc00fc7947 */ /* 0x000fc0000383ffff */
[----:B------:R-:W-:-:S00]  /*81f0*/  NOP ;  /* 0x0000000000007918 */ /* 0x000fc00000000000 */
        /* <DEDUP_REMOVED lines=8> */
.L_x_149:


//--------------------- .nv.global.init           --------------------------
	.section	.nv.global.init,"aw",@progbits
.nv.global.init:
	.type		$str$27,@object
	.size		$str$27,($str$28 - $str$27)
$str$27:
        /*0000*/ 	.byte	0x28, 0x61, 0x64, 0x64, 0x72, 0x65, 0x73, 0x73, 0x20, 0x26, 0x20, 0x6d, 0x61, 0x73, 0x6b, 0x29
        /*0010*/ 	.byte	0x20, 0x3d, 0x3d, 0x20, 0x30, 0x00
	.type		$str$28,@object
	.size		$str$28,($str$26 - $str$28)
$str$28:
        /*0016*/ 	.byte	0x2f, 0x74, 0x6d, 0x70, 0x2f, 0x63, 0x75, 0x74, 0x6c, 0x61, 0x73, 0x73, 0x5f, 0x73, 0x77, 0x65
        /*0026*/ 	.byte	0x65, 0x70, 0x5f, 0x73, 0x72, 0x63, 0x2f, 0x69, 0x6e, 0x63, 0x6c, 0x75, 0x64, 0x65, 0x2f, 0x63
        /*0036*/ 	.byte	0x75, 0x74, 0x65, 0x2f, 0x70, 0x6f, 0x69, 0x6e, 0x74, 0x65, 0x72, 0x5f, 0x66, 0x6c, 0x61, 0x67
        /*0046*/ 	.byte	0x67, 0x65, 0x64, 0x2e, 0x68, 0x70, 0x70, 0x00
	.type		$str$26,@object
	.size		$str$26,($str$25 - $str$26)
$str$26:
        /*004e*/ 	.byte	0x2f, 0x74, 0x6d, 0x70, 0x2f, 0x63, 0x75, 0x74, 0x6c, 0x61, 0x73, 0x73, 0x5f, 0x73, 0x77, 0x65
        /*005e*/ 	.byte	0x65, 0x70, 0x5f, 0x73, 0x72, 0x63, 0x2f, 0x69, 0x6e, 0x63, 0x6c, 0x75, 0x64, 0x65, 0x2f, 0x63
        /*006e*/ 	.byte	0x75, 0x74, 0x65, 0x2f, 0x61, 0x74, 0x6f, 0x6d, 0x2f, 0x63, 0x6f, 0x70, 0x79, 0x5f, 0x74, 0x72
        /*007e*/ 	.byte	0x61, 0x69, 0x74, 0x73, 0x5f, 0x73, 0x6d, 0x31, 0x30, 0x30, 0x2e, 0x68, 0x70, 0x70, 0x00
	.type		$str$25,@object
	.size		$str$25,(__unnamed_1 - $str$25)
$str$25:
        /*008d*/ 	.byte	0x28, 0x28, 0x75, 0x69, 0x6e, 0x74, 0x33, 0x32, 0x5f, 0x74, 0x28, 0x74, 0x68, 0x72, 0x65, 0x61
        /*009d*/ 	.byte	0x64, 0x49, 0x64, 0x78, 0x2e, 0x78, 0x29, 0x20, 0x2f, 0x20, 0x33, 0x32, 0x29, 0x20, 0x25, 0x20
        /*00ad*/ 	.byte	0x34, 0x29, 0x20, 0x3d, 0x3d, 0x20, 0x28, 0x28, 0x28, 0x74, 0x6d, 0x65, 0x6d, 0x5f, 0x61, 0x64
        /*00bd*/ 	.byte	0x64, 0x72, 0x20, 0x3e, 0x3e, 0x20, 0x31, 0x36, 0x29, 0x20, 0x2f, 0x20, 0x33, 0x32, 0x29, 0x20
        /*00cd*/ 	.byte	0x25, 0x20, 0x34, 0x29, 0x00
	.type		__unnamed_1,@object
	.size		__unnamed_1,(__unnamed_2 - __unnamed_1)
__unnamed_1:
        /*00d2*/ 	.byte	0x61, 0x75, 0x74, 0x6f, 0x20, 0x63, 0x75, 0x74, 0x65, 0x3a, 0x3a, 0x61, 0x73, 0x5f, 0x70, 0x6f
        /* <DEDUP_REMOVED lines=24> */
        /*0262*/ 	.byte	0x3c, 0x34, 0x30, 0x39, 0x36, 0x3e, 0x3e, 0x3e, 0x3e, 0x5d, 0x00
	.type		__unnamed_2,@object
	.size		__unnamed_2,(.L_2 - __unnamed_2)
__unnamed_2:
        /* <DEDUP_REMOVED lines=40> */
        /*04ed*/ 	.byte	0x74, 0x65, 0x3a, 0x3a, 0x43, 0x3c, 0x30, 0x3e, 0x3e, 0x3e, 0x3e, 0x5d, 0x00
.L_2:


//--------------------- .nv.shared._ZN7cutlass13device_kernelINS_4gemm6kernel13GemmUniversalIN4cute5tupleIJiiiiEEENS1_10collective13CollectiveMmaINS1_35MainloopSm100TmaUmmaWarpSpecializedILi4ELi2ELi4ENS5_IJNS4_1CILi2EEENSA_ILi1EEESC_EEEEENS5_IJNSA_ILi64EEENSA_ILi128EEESF_EEENS_12float_e4m3_tENS5_IJlSC_lEEESI_SJ_NS4_8TiledMMAINS4_8MMA_AtomIJNS4_10MMA_TraitsINS4_19SM100_MMA_F8F6F4_SSEJSI_SI_fSF_SG_NS4_17integral_constantINS4_4UMMA5MajorELSQ_0EEESR_NSO_INSP_7ScaleInELSS_0EEEST_EEEEEENS4_6LayoutINS5_IJSC_SC_SC_EEENS5_IJNSA_ILi0EEESY_SY_EEEEENS5_IJNS4_10UnderscoreES11_S11_EEEEENS4_13SM90_TMA_LOADENS4_14ComposedLayoutINS4_7SwizzleILi2ELi4ELi3EEENS4_18smem_ptr_flag_bitsILi8EEENSW_INS5_IJNSA_ILi8EEESF_EEENS5_IJSF_SC_EEEEEEEvNS4_8identityENS4_23SM90_TMA_LOAD_MULTICASTES1E_vS1F_EENS_8epilogue10collective18CollectiveEpilogueINS1I_23Sm100TmaWarpSpecializedILi2ELi2ELi32ELb0ELb0EEEJSH_NS5_IJNSW_ISF_SC_EES1N_EEESI_SJ_SI_SJ_NS1I_6fusion15FusionCallbacksIS1M_NS1P_17LinearCombinationISI_fSI_fLNS_15FloatRoundStyleE2EEESH_S1O_JEEENS4_5SM1004TMEM4LOAD26SM100_TMEM_LOAD_16dp32b32xES14_S1E_NS4_39AutoVectorizingCopyWithAssumedAlignmentILi128EEENS4_14SM90_TMA_STOREES1E_S20_S20_EEEvvEEEEvNT_6ParamsE --------------------------
	.section	.nv.shared._ZN7cutlass13device_kernelINS_4gemm6kernel13GemmUniversalIN4cute5tupleIJiiiiEEENS1_10collective13CollectiveMmaINS1_35MainloopSm100TmaUmmaWarpSpecializedILi4ELi2ELi4ENS5_IJNS4_1CILi2EEENSA_ILi1EEESC_EEEEENS5_IJNSA_ILi64EEENSA_ILi128EEESF_EEENS_12float_e4m3_tENS5_IJlSC_lEEESI_SJ_NS4_8TiledMMAINS4_8MMA_AtomIJNS4_10MMA_TraitsINS4_19SM100_MMA_F8F6F4_SSEJSI_SI_fSF_SG_NS4_17integral_constantINS4_4UMMA5MajorELSQ_0EEESR_NSO_INSP_7ScaleInELSS_0EEEST_EEEEEENS4_6LayoutINS5_IJSC_SC_SC_EEENS5_IJNSA_ILi0EEESY_SY_EEEEENS5_IJNS4_10UnderscoreES11_S11_EEEEENS4_13SM90_TMA_LOADENS4_14ComposedLayoutINS4_7SwizzleILi2ELi4ELi3EEENS4_18smem_ptr_flag_bitsILi8EEENSW_INS5_IJNSA_ILi8EEESF_EEENS5_IJSF_SC_EEEEEEEvNS4_8identityENS4_23SM90_TMA_LOAD_MULTICASTES1E_vS1F_EENS_8epilogue10collective18CollectiveEpilogueINS1I_23Sm100TmaWarpSpecializedILi2ELi2ELi32ELb0ELb0EEEJSH_NS5_IJNSW_ISF_SC_EES1N_EEESI_SJ_SI_SJ_NS1I_6fusion15FusionCallbacksIS1M_NS1P_17LinearCombinationISI_fSI_fLNS_15FloatRoundStyleE2EEESH_S1O_JEEENS4_5SM1004TMEM4LOAD26SM100_TMEM_LOAD_16dp32b32xES14_S1E_NS4_39AutoVectorizingCopyWithAssumedAlignmentILi128EEENS4_14SM90_TMA_STOREES1E_S20_S20_EEEvvEEEEvNT_6ParamsE,"aw",@nobits
	.sectionflags	@""
	.align	16
	.zero		1024


//--------------------- .nv.shared.reserved.0     --------------------------
	.section	.nv.shared.reserved.0,"aw",@nobits
	.weak		__nv_reservedSMEM_offset_0_alias
	.size		__nv_reservedSMEM_offset_0_alias, 0, 64
	.other		__nv_reservedSMEM_offset_0_alias,@"STO_CUDA_RESERVED_SHARED STV_DEFAULT"
__nv_reservedSMEM_offset_0_alias:
	.zero		0
.nv.shared.reserved.0:
	.zero		64
	.weak		__nv_reservedSMEM_tcgen05_partition
	.type		__nv_reservedSMEM_tcgen05_partition,@object
	.size		__nv_reservedSMEM_tcgen05_partition,(.L_0 - __nv_reservedSMEM_tcgen05_partition)
__nv_reservedSMEM_tcgen05_partition:
	.zero		32
.L_0:


//--------------------- .nv.global                --------------------------
	.section	.nv.global,"aw",@nobits
.nv.global:
	.type		_ZN39_INTERNAL_df4b14a8_4_k_cu_1f90f536_87424cute1_E,@object
	.size		_ZN39_INTERNAL_df4b14a8_4_k_cu_1f90f536_87424cute1_E,(_ZN39_INTERNAL_df4b14a8_4_k_cu_1f90f536_87424cuda3std3__45__cpo6cbeginE - _ZN39_INTERNAL_df4b14a8_4_k_cu_1f90f536_87424cute1_E)
_ZN39_INTERNAL_df4b14a8_4_k_cu_1f90f536_87424cute1_E:
	.zero		1
	.type		_ZN39_INTERNAL_df4b14a8_4_k_cu_1f90f536_87424cuda3std3__45__cpo6cbeginE,@object
	.size		_ZN39_INTERNAL_df4b14a8_4_k_cu_1f90f536_87424cuda3std3__45__cpo6cbeginE,(_ZN39_INTERNAL_df4b14a8_4_k_cu_1f90f536_87424cuda3std3__48in_placeE - _ZN39_INTERNAL_df4b14a8_4_k_cu_1f90f536_87424cuda3std3__45__cpo6cbeginE)
_ZN39_INTERNAL_df4b14a8_4_k_cu_1f90f536_87424cuda3std3__45__cpo6cbeginE:
	.zero		1
	.type		_ZN39_INTERNAL_df4b14a8_4_k_cu_1f90f536_87424cuda3std3__48in_placeE,@object
	.size		_ZN39_INTERNAL_df4b14a8_4_k_cu_1f90f536_87424cuda3std3__48in_placeE,(_ZN39_INTERNAL_df4b14a8_4_k_cu_1f90f536_87424cuda3std6ranges3__45__cpo9iter_moveE - _ZN39_INTERNAL_df4b14a8_4_k_cu_1f90f536_87424cuda3std3__48in_placeE)
_ZN39_INTERNAL_df4b14a8_4_k_cu_1f90f536_87424cuda3std3__48in_placeE:
	.zero		1
	.type		_ZN39_INTERNAL_df4b14a8_4_k_cu_1f90f536_87424cuda3std6ranges3__45__cpo9iter_moveE,@object
	.size		_ZN39_INTERNAL_df4b14a8_4_k_cu_1f90f536_87424cuda3std6ranges3__45__cpo9iter_moveE,(_ZN39_INTERNAL_df4b14a8_4_k_cu_1f90f536_87424cuda3std3__45__cpo5beginE - _ZN39_INTERNAL_df4b14a8_4_k_cu_1f90f536_87424cuda3std6ranges3__45__cpo9iter_moveE)
_ZN39_INTERNAL_df4b14a8_4_k_cu_1f90f536_87424cuda3std6ranges3__45__cpo9iter_moveE:
	.zero		1
	.type		_ZN39_INTERNAL_df4b14a8_4_k_cu_1f90f536_87424cuda3std3__45__cpo5beginE,@object
	.size		_ZN39_INTERNAL_df4b14a8_4_k_cu_1f90f536_87424cuda3std3__45__cpo5beginE,(_ZN39_INTERNAL_df4b14a8_4_k_cu_1f90f536_87424cuda3std3__441_GLOBAL__N__df4b14a8_4_k_cu_1f90f536_87426ignoreE - _ZN39_INTERNAL_df4b14a8_4_k_cu_1f90f536_87424cuda3std3__45__cpo5beginE)
_ZN39_INTERNAL_df4b14a8_4_k_cu_1f90f536_87424cuda3std3__45__cpo5beginE:
	.zero		1
	.type		_ZN39_INTERNAL_df4b14a8_4_k_cu_1f90f536_87424cuda3std3__441_GLOBAL__N__df4b14a8_4_k_cu_1f90f536_87426ignoreE,@object
	.size		_ZN39_INTERNAL_df4b14a8_4_k_cu_1f90f536_87424cuda3std3__441_GLOBAL__N__df4b14a8_4_k_cu_1f90f536_87426ignoreE,(_ZN39_INTERNAL_df4b14a8_4_k_cu_1f90f536_87424cute7productE - _ZN39_INTERNAL_df4b14a8_4_k_cu_1f90f536_87424cuda3std3__441_GLOBAL__N__df4b14a8_4_k_cu_1f90f536_87426ignoreE)
_ZN39_INTERNAL_df4b14a8_4_k_cu_1f90f536_87424cuda3std3__441_GLOBAL__N__df4b14a8_4_k_cu_1f90f536_87426ignoreE:
	.zero		1
	.type		_ZN39_INTERNAL_df4b14a8_4_k_cu_1f90f536_87424cute7productE,@object
	.size		_ZN39_INTERNAL_df4b14a8_4_k_cu_1f90f536_87424cute7productE,(_ZN39_INTERNAL_df4b14a8_4_k_cu_1f90f536_87424cuda3std3__45__cpo3endE - _ZN39_INTERNAL_df4b14a8_4_k_cu_1f90f536_87424cute7productE)
_ZN39_INTERNAL_df4b14a8_4_k_cu_1f90f536_87424cute7productE:
	.zero		1
	.type		_ZN39_INTERNAL_df4b14a8_4_k_cu_1f90f536_87424cuda3std3__45__cpo3endE,@object
	.size		_ZN39_INTERNAL_df4b14a8_4_k_cu_1f90f536_87424cuda3std3__45__cpo3endE,(_ZN39_INTERNAL_df4b14a8_4_k_cu_1f90f536_87424cuda3std3__419piecewise_constructE - _ZN39_INTERNAL_df4b14a8_4_k_cu_1f90f536_87424cuda3std3__45__cpo3endE)
_ZN39_INTERNAL_df4b14a8_4_k_cu_1f90f536_87424cuda3std3__45__cpo3endE:
	.zero		1
	.type		_ZN39_INTERNAL_df4b14a8_4_k_cu_1f90f536_87424cuda3std3__419piecewise_constructE,@object
	.size		_ZN39_INTERNAL_df4b14a8_4_k_cu_1f90f536_87424cuda3std3__419piecewise_constructE,(_ZN39_INTERNAL_df4b14a8_4_k_cu_1f90f536_87424cuda3std3__45__cpo4cendE - _ZN39_INTERNAL_df4b14a8_4_k_cu_1f90f536_87424cuda3std3__419piecewise_constructE)
_ZN39_INTERNAL_df4b14a8_4_k_cu_1f90f536_87424cuda3std3__419piecewise_constructE:
	.zero		1
	.type		_ZN39_INTERNAL_df4b14a8_4_k_cu_1f90f536_87424cuda3std3__45__cpo4cendE,@object
	.size		_ZN39_INTERNAL_df4b14a8_4_k_cu_1f90f536_87424cuda3std3__45__cpo4cendE,(_ZN39_INTERNAL_df4b14a8_4_k_cu_1f90f536_87424cuda3std6ranges3__45__cpo4swapE - _ZN39_INTERNAL_df4b14a8_4_k_cu_1f90f536_87424cuda3std3__45__cpo4cendE)
_ZN39_INTERNAL_df4b14a8_4_k_cu_1f90f536_87424cuda3std3__45__cpo4cendE:
	.zero		1
	.type		_ZN39_INTERNAL_df4b14a8_4_k_cu_1f90f536_87424cuda3std6ranges3__45__cpo4swapE,@object
	.size		_ZN39_INTERNAL_df4b14a8_4_k_cu_1f90f536_87424cuda3std6ranges3__45__cpo4swapE,(.L_10 - _ZN39_INTERNAL_df4b14a8_4_k_cu_1f90f536_87424cuda3std6ranges3__45__cpo4swapE)
_ZN39_INTERNAL_df4b14a8_4_k_cu_1f90f536_87424cuda3std6ranges3__45__cpo4swapE:
	.zero		1
.L_10:


//--------------------- .nv.constant0._ZN7cutlass13device_kernelINS_4gemm6kernel13GemmUniversalIN4cute5tupleIJiiiiEEENS1_10collective13CollectiveMmaINS1_35MainloopSm100TmaUmmaWarpSpecializedILi4ELi2ELi4ENS5_IJNS4_1CILi2EEENSA_ILi1EEESC_EEEEENS5_IJNSA_ILi64EEENSA_ILi128EEESF_EEENS_12float_e4m3_tENS5_IJlSC_lEEESI_SJ_NS4_8TiledMMAINS4_8MMA_AtomIJNS4_10MMA_TraitsINS4_19SM100_MMA_F8F6F4_SSEJSI_SI_fSF_SG_NS4_17integral_constantINS4_4UMMA5MajorELSQ_0EEESR_NSO_INSP_7ScaleInELSS_0EEEST_EEEEEENS4_6LayoutINS5_IJSC_SC_SC_EEENS5_IJNSA_ILi0EEESY_SY_EEEEENS5_IJNS4_10UnderscoreES11_S11_EEEEENS4_13SM90_TMA_LOADENS4_14ComposedLayoutINS4_7SwizzleILi2ELi4ELi3EEENS4_18smem_ptr_flag_bitsILi8EEENSW_INS5_IJNSA_ILi8EEESF_EEENS5_IJSF_SC_EEEEEEEvNS4_8identityENS4_23SM90_TMA_LOAD_MULTICASTES1E_vS1F_EENS_8epilogue10collective18CollectiveEpilogueINS1I_23Sm100TmaWarpSpecializedILi2ELi2ELi32ELb0ELb0EEEJSH_NS5_IJNSW_ISF_SC_EES1N_EEESI_SJ_SI_SJ_NS1I_6fusion15FusionCallbacksIS1M_NS1P_17LinearCombinationISI_fSI_fLNS_15FloatRoundStyleE2EEESH_S1O_JEEENS4_5SM1004TMEM4LOAD26SM100_TMEM_LOAD_16dp32b32xES14_S1E_NS4_39AutoVectorizingCopyWithAssumedAlignmentILi128EEENS4_14SM90_TMA_STOREES1E_S20_S20_EEEvvEEEEvNT_6ParamsE --------------------------
	.section	.nv.constant0._ZN7cutlass13device_kernelINS_4gemm6kernel13GemmUniversalIN4cute5tupleIJiiiiEEENS1_10collective13CollectiveMmaINS1_35MainloopSm100TmaUmmaWarpSpecializedILi4ELi2ELi4ENS5_IJNS4_1CILi2EEENSA_ILi1EEESC_EEEEENS5_IJNSA_ILi64EEENSA_ILi128EEESF_EEENS_12float_e4m3_tENS5_IJlSC_lEEESI_SJ_NS4_8TiledMMAINS4_8MMA_AtomIJNS4_10MMA_TraitsINS4_19SM100_MMA_F8F6F4_SSEJSI_SI_fSF_SG_NS4_17integral_constantINS4_4UMMA5MajorELSQ_0EEESR_NSO_INSP_7ScaleInELSS_0EEEST_EEEEEENS4_6LayoutINS5_IJSC_SC_SC_EEENS5_IJNSA_ILi0EEESY_SY_EEEEENS5_IJNS4_10UnderscoreES11_S11_EEEEENS4_13SM90_TMA_LOADENS4_14ComposedLayoutINS4_7SwizzleILi2ELi4ELi3EEENS4_18smem_ptr_flag_bitsILi8EEENSW_INS5_IJNSA_ILi8EEESF_EEENS5_IJSF_SC_EEEEEEEvNS4_8identityENS4_23SM90_TMA_LOAD_MULTICASTES1E_vS1F_EENS_8epilogue10collective18CollectiveEpilogueINS1I_23Sm100TmaWarpSpecializedILi2ELi2ELi32ELb0ELb0EEEJSH_NS5_IJNSW_ISF_SC_EES1N_EEESI_SJ_SI_SJ_NS1I_6fusion15FusionCallbacksIS1M_NS1P_17LinearCombinationISI_fSI_fLNS_15FloatRoundStyleE2EEESH_S1O_JEEENS4_5SM1004TMEM4LOAD26SM100_TMEM_LOAD_16dp32b32xES14_S1E_NS4_39AutoVectorizingCopyWithAssumedAlignmentILi128EEENS4_14SM90_TMA_STOREES1E_S20_S20_EEEvvEEEEvNT_6ParamsE,"a",@progbits
	.sectionflags	@""
	.align	4
.nv.constant0._ZN7cutlass13device_kernelINS_4gemm6kernel13GemmUniversalIN4cute5tupleIJiiiiEEENS1_10collective13CollectiveMmaINS1_35MainloopSm100TmaUmmaWarpSpecializedILi4ELi2ELi4ENS5_IJNS4_1CILi2EEENSA_ILi1EEESC_EEEEENS5_IJNSA_ILi64EEENSA_ILi128EEESF_EEENS_12float_e4m3_tENS5_IJlSC_lEEESI_SJ_NS4_8TiledMMAINS4_8MMA_AtomIJNS4_10MMA_TraitsINS4_19SM100_MMA_F8F6F4_SSEJSI_SI_fSF_SG_NS4_17integral_constantINS4_4UMMA5MajorELSQ_0EEESR_NSO_INSP_7ScaleInELSS_0EEEST_EEEEEENS4_6LayoutINS5_IJSC_SC_SC_EEENS5_IJNSA_ILi0EEESY_SY_EEEEENS5_IJNS4_10UnderscoreES11_S11_EEEEENS4_13SM90_TMA_LOADENS4_14ComposedLayoutINS4_7SwizzleILi2ELi4ELi3EEENS4_18smem_ptr_flag_bitsILi8EEENSW_INS5_IJNSA_ILi8EEESF_EEENS5_IJSF_SC_EEEEEEEvNS4_8identityENS4_23SM90_TMA_LOAD_MULTICASTES1E_vS1F_EENS_8epilogue10collective18CollectiveEpilogueINS1I_23Sm100TmaWarpSpecializedILi2ELi2ELi32ELb0ELb0EEEJSH_NS5_IJNSW_ISF_SC_EES1N_EEESI_SJ_SI_SJ_NS1I_6fusion15FusionCallbacksIS1M_NS1P_17LinearCombinationISI_fSI_fLNS_15FloatRoundStyleE2EEESH_S1O_JEEENS4_5SM1004TMEM4LOAD26SM100_TMEM_LOAD_16dp32b32xES14_S1E_NS4_39AutoVectorizingCopyWithAssumedAlignmentILi128EEENS4_14SM90_TMA_STOREES1E_S20_S20_EEEvvEEEEvNT_6ParamsE:
	.zero		2944


//--------------------- SYMBOLS --------------------------

	.type		.nv.reservedSmem.offset0,@object
	.size		.nv.reservedSmem.offset0,0x4
	.type		.nv.reservedSmem.cap,@object
	.size		.nv.reservedSmem.cap,0x4
	.type		__assertfail,@function
